	.headerflags	@"EF_CUDA_TEXMODE_UNIFIED EF_CUDA_64BIT_ADDRESS EF_CUDA_SM89 EF_CUDA_VIRTUAL_SM(EF_CUDA_SM89)"
	.elftype	@"ET_EXEC"


//--------------------- .nv.info                  --------------------------
	.section	.nv.info,"",@"SHT_CUDA_INFO"
	.align	4


	//----- nvinfo : EIATTR_REGCOUNT
	.align		4
        /*0000*/ 	.byte	0x04, 0x2f
        /*0002*/ 	.short	(.L_1 - .L_0)
	.align		4
.L_0:
        /*0004*/ 	.word	index@(triton__0d1d2d3d4d5d6de7de)
        /*0008*/ 	.word	0x00000046


	//----- nvinfo : EIATTR_MAX_STACK_SIZE
	.align		4
.L_1:
        /*000c*/ 	.byte	0x04, 0x23
        /*000e*/ 	.short	(.L_3 - .L_2)
	.align		4
.L_2:
        /*0010*/ 	.word	index@(triton__0d1d2d3d4d5d6de7de)
        /*0014*/ 	.word	0x00000000


	//----- nvinfo : EIATTR_MIN_STACK_SIZE
	.align		4
.L_3:
        /*0018*/ 	.byte	0x04, 0x12
        /*001a*/ 	.short	(.L_5 - .L_4)
	.align		4
.L_4:
        /*001c*/ 	.word	index@(triton__0d1d2d3d4d5d6de7de)
        /*0020*/ 	.word	0x00000000


	//----- nvinfo : EIATTR_FRAME_SIZE
	.align		4
.L_5:
        /*0024*/ 	.byte	0x04, 0x11
        /*0026*/ 	.short	(.L_7 - .L_6)
	.align		4
.L_6:
        /*0028*/ 	.word	index@(triton__0d1d2d3d4d5d6de7de)
        /*002c*/ 	.word	0x00000000
.L_7:


//--------------------- .nv.info.triton__0d1d2d3d4d5d6de7de --------------------------
	.section	.nv.info.triton__0d1d2d3d4d5d6de7de,"",@"SHT_CUDA_INFO"
	.align	4


	//----- nvinfo : EIATTR_CUDA_API_VERSION
	.align		4
        /*0000*/ 	.byte	0x04, 0x37
        /*0002*/ 	.short	(.L_9 - .L_8)
.L_8:
        /*0004*/ 	.word	0x0000007b


	//----- nvinfo : EIATTR_PARAM_CBANK
	.align		4
.L_9:
        /*0008*/ 	.byte	0x04, 0x0a
        /*000a*/ 	.short	(.L_11 - .L_10)
	.align		4
.L_10:
        /*000c*/ 	.word	index@(.nv.constant0.triton__0d1d2d3d4d5d6de7de)
        /*0010*/ 	.short	0x0160
        /*0012*/ 	.short	0x0038


	//----- nvinfo : EIATTR_CBANK_PARAM_SIZE
	.align		4
.L_11:
        /*0014*/ 	.byte	0x03, 0x19
        /*0016*/ 	.short	0x0038


	//----- nvinfo : EIATTR_KPARAM_INFO
	.align		4
        /*0018*/ 	.byte	0x04, 0x17
        /*001a*/ 	.short	(.L_13 - .L_12)
.L_12:
        /*001c*/ 	.word	0x00000000
        /*0020*/ 	.short	0x0007
        /*0022*/ 	.short	0x0034
        /*0024*/ 	.byte	0x00, 0xf0, 0x11, 0x00


	//----- nvinfo : EIATTR_KPARAM_INFO
	.align		4
.L_13:
        /*0028*/ 	.byte	0x04, 0x17
        /*002a*/ 	.short	(.L_15 - .L_14)
.L_14:
        /*002c*/ 	.word	0x00000000
        /*0030*/ 	.short	0x0006
        /*0032*/ 	.short	0x0030
        /*0034*/ 	.byte	0x00, 0xf0, 0x11, 0x00


	//----- nvinfo : EIATTR_KPARAM_INFO
	.align		4
.L_15:
        /*0038*/ 	.byte	0x04, 0x17
        /*003a*/ 	.short	(.L_17 - .L_16)
.L_16:
        /*003c*/ 	.word	0x00000000
        /*0040*/ 	.short	0x0005
        /*0042*/ 	.short	0x0028
        /*0044*/ 	.byte	0x00, 0xf0, 0x21, 0x00


	//----- nvinfo : EIATTR_KPARAM_INFO
	.align		4
.L_17:
        /*0048*/ 	.byte	0x04, 0x17
        /*004a*/ 	.short	(.L_19 - .L_18)
.L_18:
        /*004c*/ 	.word	0x00000000
        /*0050*/ 	.short	0x0004
        /*0052*/ 	.short	0x0020
        /*0054*/ 	.byte	0x00, 0xf0, 0x21, 0x00


	//----- nvinfo : EIATTR_KPARAM_INFO
	.align		4
.L_19:
        /*0058*/ 	.byte	0x04, 0x17
        /*005a*/ 	.short	(.L_21 - .L_20)
.L_20:
        /*005c*/ 	.word	0x00000000
        /*0060*/ 	.short	0x0003
        /*0062*/ 	.short	0x0018
        /*0064*/ 	.byte	0x00, 0xf0, 0x21, 0x00


	//----- nvinfo : EIATTR_KPARAM_INFO
	.align		4
.L_21:
        /*0068*/ 	.byte	0x04, 0x17
        /*006a*/ 	.short	(.L_23 - .L_22)
.L_22:
        /*006c*/ 	.word	0x00000000
        /*0070*/ 	.short	0x0002
        /*0072*/ 	.short	0x0010
        /*0074*/ 	.byte	0x00, 0xf0, 0x21, 0x00


	//----- nvinfo : EIATTR_KPARAM_INFO
	.align		4
.L_23:
        /*0078*/ 	.byte	0x04, 0x17
        /*007a*/ 	.short	(.L_25 - .L_24)
.L_24:
        /*007c*/ 	.word	0x00000000
        /*0080*/ 	.short	0x0001
        /*0082*/ 	.short	0x0008
        /*0084*/ 	.byte	0x00, 0xf0, 0x21, 0x00


	//----- nvinfo : EIATTR_KPARAM_INFO
	.align		4
.L_25:
        /*0088*/ 	.byte	0x04, 0x17
        /*008a*/ 	.short	(.L_27 - .L_26)
.L_26:
        /*008c*/ 	.word	0x00000000
        /*0090*/ 	.short	0x0000
        /*0092*/ 	.short	0x0000
        /*0094*/ 	.byte	0x00, 0xf0, 0x21, 0x00


	//----- nvinfo : EIATTR_MAXREG_COUNT
	.align		4
.L_27:
        /*0098*/ 	.byte	0x03, 0x1b
        /*009a*/ 	.short	0x00ff


	//----- nvinfo : EIATTR_EXIT_INSTR_OFFSETS
	.align		4
        /*009c*/ 	.byte	0x04, 0x1c
        /*009e*/ 	.short	(.L_29 - .L_28)


	//   ....[0]....
.L_28:
        /*00a0*/ 	.word	0x00002bc0


	//   ....[1]....
        /*00a4*/ 	.word	0x00002be0


	//----- nvinfo : EIATTR_MAX_THREADS
	.align		4
.L_29:
        /*00a8*/ 	.byte	0x04, 0x05
        /*00aa*/ 	.short	(.L_31 - .L_30)
.L_30:
        /*00ac*/ 	.word	0x00000100
        /*00b0*/ 	.word	0x00000001
        /*00b4*/ 	.word	0x00000001
.L_31:


//--------------------- .nv.rel.action            --------------------------
	.section	.nv.rel.action,"",@"SHT_CUDA_RELOCINFO"
	.align	8
	.sectionentsize	8
        /*0000*/ 	.byte	0x73, 0x00, 0x00, 0x00, 0x00, 0x00, 0x00, 0x00, 0x00, 0x00, 0x00, 0x11, 0x25, 0x00, 0x05, 0x36


//--------------------- .nv.constant0.triton__0d1d2d3d4d5d6de7de --------------------------
	.section	.nv.constant0.triton__0d1d2d3d4d5d6de7de,"a",@progbits
	.align	4
.nv.constant0.triton__0d1d2d3d4d5d6de7de:
	.zero		408


//--------------------- .text.triton__0d1d2d3d4d5d6de7de --------------------------
	.section	.text.triton__0d1d2d3d4d5d6de7de,"ax",@progbits
	.sectionflags	@"SHF_BARRIERS=1"
	.sectioninfo	@"SHI_REGISTERS=70"
	.align	128
        .global         triton__0d1d2d3d4d5d6de7de
        .type           triton__0d1d2d3d4d5d6de7de,@function
        .size           triton__0d1d2d3d4d5d6de7de,(.L_x_1 - triton__0d1d2d3d4d5d6de7de)
        .other          triton__0d1d2d3d4d5d6de7de,@"STO_CUDA_ENTRY STV_DEFAULT"
triton__0d1d2d3d4d5d6de7de:
.text.triton__0d1d2d3d4d5d6de7de:
[----:B------:R-:W-:-:S02]  /*0000*/  IMAD.MOV.U32 R1, RZ, RZ, c[0x0][0x28] ;  /* 0x00000a00ff017624 */ /* 0x000fc400078e00ff */
[----:B------:R-:W0:Y:S01]  /*0010*/  S2R R54, SR_TID.X ;  /* 0x0000000000367919 */ /* 0x000e220000002100 */
[----:B------:R-:W-:Y:S01]  /*0020*/  IMAD.MOV.U32 R24, RZ, RZ, 0x2 ;  /* 0x00000002ff187424 */ /* 0x000fe200078e00ff */
[----:B------:R-:W-:Y:S01]  /*0030*/  CS2R R12, SRZ ;  /* 0x00000000000c7805 */ /* 0x000fe2000001ff00 */
[----:B------:R-:W-:Y:S01]  /*0040*/  CS2R R14, SRZ ;  /* 0x00000000000e7805 */ /* 0x000fe2000001ff00 */
[----:B------:R-:W1:Y:S01]  /*0050*/  S2R R53, SR_CTAID.Y ;  /* 0x0000000000357919 */ /* 0x000e620000002600 */
[----:B------:R-:W-:Y:S01]  /*0060*/  ULDC.64 UR4, c[0x0][0x118] ;  /* 0x0000460000047ab9 */ /* 0x000fe20000000a00 */
[----:B------:R-:W-:Y:S02]  /*0070*/  IMAD.MOV.U32 R49, RZ, RZ, 0x4 ;  /* 0x00000004ff317424 */ /* 0x000fe400078e00ff */
[----:B------:R-:W2:Y:S01]  /*0080*/  S2R R55, SR_CTAID.X ;  /* 0x0000000000377919 */ /* 0x000ea20000002500 */
[----:B0-----:R-:W-:Y:S01]  /*0090*/  SHF.R.U32.HI R3, RZ, 0x5, R54 ;  /* 0x00000005ff037819 */ /* 0x001fe20000011636 */
[----:B------:R-:W-:-:S02]  /*00a0*/  IMAD.SHL.U32 R6, R54, 0x8, RZ ;  /* 0x0000000836067824 */ /* 0x000fc400078e00ff */
[----:B-1----:R-:W-:Y:S01]  /*00b0*/  IMAD.SHL.U32 R56, R53, 0x10, RZ ;  /* 0x0000001035387824 */ /* 0x002fe200078e00ff */
[----:B------:R-:W-:Y:S01]  /*00c0*/  SGXT.U32 R3, R3, 0x3 ;  /* 0x000000030303781a */ /* 0x000fe20000000000 */
[----:B--2---:R-:W-:-:S03]  /*00d0*/  IMAD.SHL.U32 R55, R55, 0x100, RZ ;  /* 0x0000010037377824 */ /* 0x004fc600078e00ff */
[----:B------:R-:W-:-:S04]  /*00e0*/  LOP3.LUT R7, R56, R3, RZ, 0xfc, !PT ;  /* 0x0000000338077212 */ /* 0x000fc800078efcff */
[----:B------:R-:W-:-:S04]  /*00f0*/  SHF.R.S32.HI R0, RZ, 0x1f, R7 ;  /* 0x0000001fff007819 */ /* 0x000fc80000011407 */
[CC--:B------:R-:W-:Y:S02]  /*0100*/  LEA.HI R4, R0.reuse, R7.reuse, RZ, 0xb ;  /* 0x0000000700047211 */ /* 0x0c0fe400078f58ff */
[----:B------:R-:W-:Y:S02]  /*0110*/  LEA.HI R5, R0, R7, RZ, 0xd ;  /* 0x0000000700057211 */ /* 0x000fe400078f68ff */
[----:B------:R-:W-:Y:S02]  /*0120*/  SHF.R.S32.HI R57, RZ, 0xb, R4 ;  /* 0x0000000bff397819 */ /* 0x000fe40000011404 */
[----:B------:R-:W-:Y:S01]  /*0130*/  LOP3.LUT R0, R6, 0xf8, RZ, 0xe2, !PT ;  /* 0x000000f806007812 */ /* 0x000fe200078ee2ff */
[----:B------:R-:W-:Y:S01]  /*0140*/  IMAD.SHL.U32 R41, R5, 0x80, RZ ;  /* 0x0000008005297824 */ /* 0x000fe200078e00ff */
[----:B------:R-:W-:Y:S02]  /*0150*/  LEA.HI R2, R57, R57, RZ, 0x2 ;  /* 0x0000003939027211 */ /* 0x000fe400078f10ff */
[----:B------:R-:W-:-:S02]  /*0160*/  LOP3.LUT R6, R5, 0xffe000, RZ, 0xc0, !PT ;  /* 0x00ffe00005067812 */ /* 0x000fc400078ec0ff */
[----:B------:R-:W-:Y:S02]  /*0170*/  LOP3.LUT R2, R2, 0xfffffffc, RZ, 0xc0, !PT ;  /* 0xfffffffc02027812 */ /* 0x000fe400078ec0ff */
[----:B------:R-:W-:Y:S01]  /*0180*/  LOP3.LUT R41, R41, 0xfff00000, RZ, 0xc0, !PT ;  /* 0xfff0000029297812 */ /* 0x000fe200078ec0ff */
[----:B------:R-:W-:Y:S01]  /*0190*/  IMAD.IADD R6, R7, 0x1, -R6 ;  /* 0x0000000107067824 */ /* 0x000fe200078e0a06 */
[----:B------:R-:W-:Y:S01]  /*01a0*/  LOP3.LUT R4, R4, 0xfff800, RZ, 0xc0, !PT ;  /* 0x00fff80004047812 */ /* 0x000fe200078ec0ff */
[----:B------:R-:W-:Y:S02]  /*01b0*/  IMAD.IADD R2, R57, 0x1, -R2 ;  /* 0x0000000139027824 */ /* 0x000fe400078e0a02 */
[----:B------:R-:W-:Y:S02]  /*01c0*/  IMAD R21, R6, 0x100, R41 ;  /* 0x0000010006157824 */ /* 0x000fe400078e0229 */
[----:B------:R-:W-:Y:S01]  /*01d0*/  IMAD.IADD R5, R7, 0x1, -R4 ;  /* 0x0000000107057824 */ /* 0x000fe200078e0a04 */
[----:B------:R-:W-:Y:S01]  /*01e0*/  ISETP.GE.AND P2, PT, R2, 0x2, PT ;  /* 0x000000020200780c */ /* 0x000fe20003f46270 */
[----:B------:R-:W-:-:S04]  /*01f0*/  IMAD.IADD R2, R0, 0x1, R55 ;  /* 0x0000000100027824 */ /* 0x000fc800078e0237 */
[----:B------:R-:W-:Y:S01]  /*0200*/  IMAD R4, R5, 0x100, R2 ;  /* 0x0000010005047824 */ /* 0x000fe200078e0202 */
[C---:B------:R-:W-:Y:S02]  /*0210*/  ISETP.GT.AND P0, PT, R2.reuse, 0x7f, !P2 ;  /* 0x0000007f0200780c */ /* 0x040fe40005704270 */
[C---:B------:R-:W-:Y:S02]  /*0220*/  IADD3 R20, R2.reuse, -0x80, RZ ;  /* 0xffffff8002147810 */ /* 0x040fe40007ffe0ff */
[----:B------:R-:W-:Y:S02]  /*0230*/  ISETP.LT.AND P5, PT, R2, 0x100, P0 ;  /* 0x000001000200780c */ /* 0x000fe400007a1270 */
[----:B------:R-:W-:Y:S01]  /*0240*/  IADD3 R18, R4, -0x80, RZ ;  /* 0xffffff8004127810 */ /* 0x000fe20007ffe0ff */
[----:B------:R-:W-:-:S04]  /*0250*/  IMAD.IADD R17, R21, 0x1, R20 ;  /* 0x0000000115117824 */ /* 0x000fc800078e0214 */
[----:B------:R-:W-:Y:S01]  /*0260*/  IMAD.WIDE R16, R17, R24, c[0x0][0x160] ;  /* 0x0000580011107625 */ /* 0x000fe200078e0218 */
[----:B------:R-:W-:Y:S01]  /*0270*/  CS2R R8, SRZ ;  /* 0x0000000000087805 */ /* 0x000fe2000001ff00 */
[----:B------:R-:W-:-:S04]  /*0280*/  CS2R R10, SRZ ;  /* 0x00000000000a7805 */ /* 0x000fc8000001ff00 */
[----:B------:R0:W2:Y:S01]  /*0290*/  @P5 LDG.E.EL.128 R12, [R16.64] ;  /* 0x00000004100c5981 */ /* 0x0000a2000c2e1d00 */
[----:B------:R-:W-:Y:S01]  /*02a0*/  IMAD.WIDE R18, R18, R49, c[0x0][0x170] ;  /* 0x00005c0012127625 */ /* 0x000fe200078e0231 */
[C---:B------:R-:W-:Y:S01]  /*02b0*/  ISETP.LT.AND P6, PT, R2.reuse, 0x100, !P2 ;  /* 0x000001000200780c */ /* 0x040fe200057c1270 */
[----:B------:R-:W-:Y:S02]  /*02c0*/  CS2R R28, SRZ ;  /* 0x00000000001c7805 */ /* 0x000fe4000001ff00 */
[----:B------:R-:W-:Y:S01]  /*02d0*/  IMAD.IADD R23, R2, 0x1, R21 ;  /* 0x0000000102177824 */ /* 0x000fe200078e0215 */
[----:B------:R1:W3:Y:S01]  /*02e0*/  @P5 LDG.E.EL.128 R8, [R18.64] ;  /* 0x0000000412085981 */ /* 0x0002e2000c2e1d00 */
[----:B------:R-:W-:Y:S01]  /*02f0*/  CS2R R30, SRZ ;  /* 0x00000000001e7805 */ /* 0x000fe2000001ff00 */
[----:B------:R-:W-:Y:S01]  /*0300*/  CS2R R32, SRZ ;  /* 0x0000000000207805 */ /* 0x000fe2000001ff00 */
[----:B------:R-:W-:Y:S01]  /*0310*/  IMAD.WIDE R22, R23, R24, c[0x0][0x160] ;  /* 0x0000580017167625 */ /* 0x000fe200078e0218 */
[----:B------:R-:W-:-:S03]  /*0320*/  CS2R R34, SRZ ;  /* 0x0000000000227805 */ /* 0x000fc6000001ff00 */
[C---:B------:R-:W-:Y:S02]  /*0330*/  IMAD.WIDE R36, R4.reuse, R49, c[0x0][0x168] ;  /* 0x00005a0004247625 */ /* 0x040fe400078e0231 */
[----:B------:R2:W4:Y:S04]  /*0340*/  @P6 LDG.E.EL.128 R28, [R22.64] ;  /* 0x00000004161c6981 */ /* 0x000528000c2e1d00 */
[----:B------:R5:W4:Y:S01]  /*0350*/  @P6 LDG.E.EL.128 R32, [R36.64] ;  /* 0x0000000424206981 */ /* 0x000b22000c2e1d00 */
[----:B------:R-:W-:Y:S01]  /*0360*/  IADD3 R38, R4, -0x7c, RZ ;  /* 0xffffff8404267810 */ /* 0x000fe20007ffe0ff */
[----:B0-----:R-:W-:Y:S01]  /*0370*/  CS2R R16, SRZ ;  /* 0x0000000000107805 */ /* 0x001fe2000001ff00 */
[----:B-1----:R-:W-:-:S03]  /*0380*/  CS2R R18, SRZ ;  /* 0x0000000000127805 */ /* 0x002fc6000001ff00 */
[----:B------:R-:W-:-:S05]  /*0390*/  IMAD.WIDE R38, R38, R49, c[0x0][0x170] ;  /* 0x00005c0026267625 */ /* 0x000fca00078e0231 */
[----:B------:R0:W4:Y:S01]  /*03a0*/  @P5 LDG.E.EL.128 R16, [R38.64] ;  /* 0x0000000426105981 */ /* 0x000122000c2e1d00 */
[----:B------:R-:W-:Y:S01]  /*03b0*/  LOP3.LUT R5, R56, 0x8, R3, 0xfe, !PT ;  /* 0x0000000838057812 */ /* 0x000fe200078efe03 */
[----:B-----5:R-:W-:-:S03]  /*03c0*/  CS2R R36, SRZ ;  /* 0x0000000000247805 */ /* 0x020fc6000001ff00 */
[----:B------:R-:W-:-:S04]  /*03d0*/  SHF.R.S32.HI R26, RZ, 0x1f, R5 ;  /* 0x0000001fff1a7819 */ /* 0x000fc80000011405 */
[----:B------:R-:W-:Y:S01]  /*03e0*/  LEA.HI R21, R26, R5, RZ, 0xb ;  /* 0x000000051a157211 */ /* 0x000fe200078f58ff */
[----:B0-----:R-:W-:-:S03]  /*03f0*/  CS2R R38, SRZ ;  /* 0x0000000000267805 */ /* 0x001fc6000001ff00 */
[----:B------:R-:W-:Y:S02]  /*0400*/  SHF.R.S32.HI R6, RZ, 0xb, R21 ;  /* 0x0000000bff067819 */ /* 0x000fe40000011415 */
[----:B------:R-:W-:-:S05]  /*0410*/  LEA.HI R26, R26, R5, RZ, 0xd ;  /* 0x000000051a1a7211 */ /* 0x000fca00078f68ff */
[----:B------:R-:W-:-:S05]  /*0420*/  IMAD.SHL.U32 R43, R26, 0x80, RZ ;  /* 0x000000801a2b7824 */ /* 0x000fca00078e00ff */
[----:B------:R-:W-:Y:S02]  /*0430*/  LOP3.LUT R43, R43, 0xfff00000, RZ, 0xc0, !PT ;  /* 0xfff000002b2b7812 */ /* 0x000fe400078ec0ff */
[----:B--2---:R-:W-:Y:S02]  /*0440*/  SEL R22, R12, RZ, P5 ;  /* 0x000000ff0c167207 */ /* 0x004fe40002800000 */
[----:B------:R-:W-:Y:S02]  /*0450*/  LEA.HI R12, R6, R6, RZ, 0x2 ;  /* 0x00000006060c7211 */ /* 0x000fe400078f10ff */
[----:B------:R-:W-:Y:S01]  /*0460*/  SEL R45, R14, RZ, P5 ;  /* 0x000000ff0e2d7207 */ /* 0x000fe20002800000 */
[----:B------:R-:W-:Y:S01]  /*0470*/  IMAD.U32 R25, R22, 0x10000, RZ ;  /* 0x0001000016197824 */ /* 0x000fe200078e00ff */
[----:B------:R-:W-:Y:S02]  /*0480*/  LOP3.LUT R23, R12, 0xfffffffc, RZ, 0xc0, !PT ;  /* 0xfffffffc0c177812 */ /* 0x000fe400078ec0ff */
[----:B------:R-:W-:-:S02]  /*0490*/  IADD3 R12, R4, 0x4, RZ ;  /* 0x00000004040c7810 */ /* 0x000fc40007ffe0ff */
[----:B---3--:R-:W-:Y:S01]  /*04a0*/  SEL R27, R8, RZ, P5 ;  /* 0x000000ff081b7207 */ /* 0x008fe20002800000 */
[----:B------:R-:W-:Y:S01]  /*04b0*/  IMAD.IADD R6, R6, 0x1, -R23 ;  /* 0x0000000106067824 */ /* 0x000fe200078e0a17 */
[----:B------:R-:W-:Y:S02]  /*04c0*/  LOP3.LUT R8, R25, 0x80000000, RZ, 0x3c, !PT ;  /* 0x8000000019087812 */ /* 0x000fe400078e3cff */
[----:B------:R-:W-:Y:S01]  /*04d0*/  SEL R25, R13, RZ, P5 ;  /* 0x000000ff0d197207 */ /* 0x000fe20002800000 */
[----:B------:R-:W-:Y:S01]  /*04e0*/  IMAD.WIDE R12, R12, R49, c[0x0][0x168] ;  /* 0x00005a000c0c7625 */ /* 0x000fe200078e0231 */
[----:B------:R-:W-:Y:S01]  /*04f0*/  LOP3.LUT R14, R26, 0xffe000, RZ, 0xc0, !PT ;  /* 0x00ffe0001a0e7812 */ /* 0x000fe200078ec0ff */
[----:B------:R-:W-:Y:S01]  /*0500*/  FFMA R8, R8, R27, RZ ;  /* 0x0000001b08087223 */ /* 0x000fe200000000ff */
[----:B------:R-:W-:Y:S01]  /*0510*/  LOP3.LUT R26, R21, 0xfff800, RZ, 0xc0, !PT ;  /* 0x00fff800151a7812 */ /* 0x000fe200078ec0ff */
[----:B------:R-:W-:Y:S01]  /*0520*/  IMAD.U32 R23, R25, 0x10000, RZ ;  /* 0x0001000019177824 */ /* 0x000fe200078e00ff */
[----:B------:R-:W-:Y:S01]  /*0530*/  ISETP.GE.AND P1, PT, R6, 0x2, PT ;  /* 0x000000020600780c */ /* 0x000fe20003f26270 */
[----:B------:R0:W2:Y:S01]  /*0540*/  @P6 LDG.E.EL.128 R36, [R12.64] ;  /* 0x000000040c246981 */ /* 0x0000a2000c2e1d00 */
[----:B------:R-:W-:Y:S01]  /*0550*/  IMAD.IADD R14, R5, 0x1, -R14 ;  /* 0x00000001050e7824 */ /* 0x000fe200078e0a0e */
[----:B----4-:R-:W-:-:S02]  /*0560*/  SEL R28, R28, RZ, P6 ;  /* 0x000000ff1c1c7207 */ /* 0x010fc40003000000 */
[----:B------:R-:W-:Y:S01]  /*0570*/  ISETP.GT.AND P3, PT, R2, 0x7f, !P1 ;  /* 0x0000007f0200780c */ /* 0x000fe20004f64270 */
[----:B------:R-:W-:Y:S01]  /*0580*/  IMAD R51, R14, 0x100, R43 ;  /* 0x000001000e337824 */ /* 0x000fe200078e022b */
[----:B------:R-:W-:Y:S01]  /*0590*/  SEL R32, R32, RZ, P6 ;  /* 0x000000ff20207207 */ /* 0x000fe20003000000 */
[----:B------:R-:W-:Y:S01]  /*05a0*/  IMAD.U32 R59, R28, 0x10000, RZ ;  /* 0x000100001c3b7824 */ /* 0x000fe200078e00ff */
[----:B------:R-:W-:Y:S01]  /*05b0*/  SEL R10, R10, RZ, P5 ;  /* 0x000000ff0a0a7207 */ /* 0x000fe20002800000 */
[----:B0-----:R-:W-:Y:S01]  /*05c0*/  IMAD.IADD R13, R5, 0x1, -R26 ;  /* 0x00000001050d7824 */ /* 0x001fe200078e0a1a */
[----:B------:R-:W-:Y:S02]  /*05d0*/  ISETP.LT.AND P4, PT, R2, 0x100, P3 ;  /* 0x000001000200780c */ /* 0x000fe40001f81270 */
[----:B------:R-:W-:Y:S01]  /*05e0*/  LOP3.LUT R23, R23, 0x80000000, RZ, 0x3c, !PT ;  /* 0x8000000017177812 */ /* 0x000fe200078e3cff */
[----:B------:R-:W-:Y:S01]  /*05f0*/  IMAD R40, R13, 0x100, R2 ;  /* 0x000001000d287824 */ /* 0x000fe200078e0202 */
[----:B------:R-:W-:Y:S01]  /*0600*/  FSEL R8, R8, RZ, P0 ;  /* 0x000000ff08087208 */ /* 0x000fe20000000000 */
[----:B------:R-:W-:Y:S01]  /*0610*/  IMAD.IADD R61, R51, 0x1, R20 ;  /* 0x00000001333d7824 */ /* 0x000fe200078e0214 */
[----:B------:R-:W-:Y:S01]  /*0620*/  SEL R44, R9, RZ, P5 ;  /* 0x000000ff092c7207 */ /* 0x000fe20002800000 */
[----:B------:R-:W-:Y:S01]  /*0630*/  FFMA R23, R23, R10, RZ ;  /* 0x0000000a17177223 */ /* 0x000fe200000000ff */
[----:B------:R-:W-:Y:S01]  /*0640*/  IADD3 R26, R40, -0x80, RZ ;  /* 0xffffff80281a7810 */ /* 0x000fe20007ffe0ff */
[----:B------:R-:W-:Y:S01]  /*0650*/  FFMA R59, R59, R32, R8 ;  /* 0x000000203b3b7223 */ /* 0x000fe20000000008 */
[----:B------:R-:W-:Y:S01]  /*0660*/  SEL R42, R11, RZ, P5 ;  /* 0x000000ff0b2a7207 */ /* 0x000fe20002800000 */
[----:B------:R-:W-:Y:S01]  /*0670*/  CS2R R8, SRZ ;  /* 0x0000000000087805 */ /* 0x000fe2000001ff00 */
[----:B------:R-:W-:Y:S01]  /*0680*/  CS2R R10, SRZ ;  /* 0x00000000000a7805 */ /* 0x000fe2000001ff00 */
[----:B------:R-:W-:Y:S01]  /*0690*/  SEL R46, R15, RZ, P5 ;  /* 0x000000ff0f2e7207 */ /* 0x000fe20002800000 */
[----:B------:R-:W-:Y:S01]  /*06a0*/  IMAD.WIDE R60, R61, R24, c[0x0][0x160] ;  /* 0x000058003d3c7625 */ /* 0x000fe200078e0218 */
[----:B------:R-:W-:Y:S01]  /*06b0*/  CS2R R12, SRZ ;  /* 0x00000000000c7805 */ /* 0x000fe2000001ff00 */
[----:B------:R-:W-:-:S02]  /*06c0*/  CS2R R14, SRZ ;  /* 0x00000000000e7805 */ /* 0x000fc4000001ff00 */
[----:B------:R-:W-:Y:S01]  /*06d0*/  IMAD.WIDE R26, R26, R49, c[0x0][0x170] ;  /* 0x00005c001a1a7625 */ /* 0x000fe200078e0231 */
[----:B------:R0:W3:Y:S01]  /*06e0*/  @P4 LDG.E.EL.128 R8, [R60.64] ;  /* 0x000000043c084981 */ /* 0x0000e2000c2e1d00 */
[----:B------:R-:W-:Y:S02]  /*06f0*/  PRMT R25, R25, 0x7632, R25 ;  /* 0x0000763219197816 */ /* 0x000fe40000000019 */
[----:B------:R-:W-:Y:S01]  /*0700*/  SEL R32, R16, RZ, P5 ;  /* 0x000000ff10207207 */ /* 0x000fe20002800000 */
[----:B------:R1:W4:Y:S01]  /*0710*/  @P4 LDG.E.EL.128 R12, [R26.64] ;  /* 0x000000041a0c4981 */ /* 0x000322000c2e1d00 */
[----:B------:R-:W-:Y:S02]  /*0720*/  SEL R47, R17, RZ, P5 ;  /* 0x000000ff112f7207 */ /* 0x000fe40002800000 */
[----:B------:R-:W-:Y:S02]  /*0730*/  SEL R48, R18, RZ, P5 ;  /* 0x000000ff12307207 */ /* 0x000fe40002800000 */
[----:B------:R-:W-:-:S02]  /*0740*/  SEL R50, R19, RZ, P5 ;  /* 0x000000ff13327207 */ /* 0x000fc40002800000 */
[C---:B------:R-:W-:Y:S01]  /*0750*/  ISETP.LT.AND P5, PT, R2.reuse, 0x100, !P1 ;  /* 0x000001000200780c */ /* 0x040fe20004fa1270 */
[----:B------:R-:W-:Y:S02]  /*0760*/  IMAD.U32 R25, R25, 0x10000, RZ ;  /* 0x0001000019197824 */ /* 0x000fe400078e00ff */
[----:B------:R-:W-:Y:S01]  /*0770*/  IMAD.IADD R51, R2, 0x1, R51 ;  /* 0x0000000102337824 */ /* 0x000fe200078e0233 */
[----:B------:R-:W-:Y:S01]  /*0780*/  PRMT R16, R22, 0x7632, R16 ;  /* 0x0000763216107816 */ /* 0x000fe20000000010 */
[----:B------:R-:W-:Y:S01]  /*0790*/  CS2R R20, SRZ ;  /* 0x0000000000147805 */ /* 0x000fe2000001ff00 */
[----:B0-----:R-:W-:Y:S01]  /*07a0*/  FSEL R61, R23, RZ, P0 ;  /* 0x000000ff173d7208 */ /* 0x001fe20000000000 */
[----:B-1----:R-:W-:Y:S01]  /*07b0*/  IMAD.WIDE R26, R51, R24, c[0x0][0x160] ;  /* 0x00005800331a7625 */ /* 0x002fe200078e0218 */
[----:B------:R-:W-:Y:S01]  /*07c0*/  CS2R R22, SRZ ;  /* 0x0000000000167805 */ /* 0x000fe2000001ff00 */
[----:B------:R-:W-:Y:S02]  /*07d0*/  LOP3.LUT R25, R25, 0x80000000, RZ, 0x3c, !PT ;  /* 0x8000000019197812 */ /* 0x000fe400078e3cff */
[----:B------:R-:W-:-:S03]  /*07e0*/  IMAD.WIDE R62, R40, R49, c[0x0][0x168] ;  /* 0x00005a00283e7625 */ /* 0x000fc600078e0231 */
[----:B------:R0:W5:Y:S01]  /*07f0*/  @P5 LDG.E.EL.128 R20, [R26.64] ;  /* 0x000000041a145981 */ /* 0x000162000c2e1d00 */
[----:B------:R-:W-:Y:S02]  /*0800*/  FFMA R42, R25, R42, RZ ;  /* 0x0000002a192a7223 */ /* 0x000fe400000000ff */
[----:B------:R-:W-:Y:S01]  /*0810*/  CS2R R24, SRZ ;  /* 0x0000000000187805 */ /* 0x000fe2000001ff00 */
[----:B0-----:R-:W-:-:S06]  /*0820*/  CS2R R26, SRZ ;  /* 0x00000000001a7805 */ /* 0x001fcc000001ff00 */
[----:B------:R0:W5:Y:S01]  /*0830*/  @P5 LDG.E.EL.128 R24, [R62.64] ;  /* 0x000000043e185981 */ /* 0x000162000c2e1d00 */
[----:B------:R-:W-:Y:S01]  /*0840*/  IMAD.U32 R16, R16, 0x10000, RZ ;  /* 0x0001000010107824 */ /* 0x000fe200078e00ff */
[----:B------:R-:W-:Y:S02]  /*0850*/  SEL R29, R29, RZ, P6 ;  /* 0x000000ff1d1d7207 */ /* 0x000fe40003000000 */
[----:B------:R-:W-:Y:S02]  /*0860*/  SEL R34, R34, RZ, P6 ;  /* 0x000000ff22227207 */ /* 0x000fe40003000000 */
[----:B------:R-:W-:Y:S01]  /*0870*/  LOP3.LUT R17, R16, 0x80000000, RZ, 0x3c, !PT ;  /* 0x8000000010117812 */ /* 0x000fe200078e3cff */
[----:B------:R-:W-:Y:S01]  /*0880*/  IMAD.U32 R18, R29, 0x10000, RZ ;  /* 0x000100001d127824 */ /* 0x000fe200078e00ff */
[----:B------:R-:W-:-:S03]  /*0890*/  IADD3 R64, R40, -0x7c, RZ ;  /* 0xffffff8428407810 */ /* 0x000fc60007ffe0ff */
[----:B------:R-:W-:Y:S01]  /*08a0*/  FFMA R44, R17, R44, RZ ;  /* 0x0000002c112c7223 */ /* 0x000fe200000000ff */
[----:B------:R-:W-:Y:S01]  /*08b0*/  FFMA R61, R18, R34, R61 ;  /* 0x00000022123d7223 */ /* 0x000fe2000000003d */
[----:B------:R-:W-:Y:S01]  /*08c0*/  CS2R R16, SRZ ;  /* 0x0000000000107805 */ /* 0x000fe2000001ff00 */
[----:B------:R-:W-:Y:S01]  /*08d0*/  CS2R R18, SRZ ;  /* 0x0000000000127805 */ /* 0x000fe2000001ff00 */
[----:B------:R-:W-:-:S05]  /*08e0*/  IMAD.WIDE R64, R64, R49, c[0x0][0x170] ;  /* 0x00005c0040407625 */ /* 0x000fca00078e0231 */
[----:B------:R1:W5:Y:S01]  /*08f0*/  @P4 LDG.E.EL.128 R16, [R64.64] ;  /* 0x0000000440104981 */ /* 0x000362000c2e1d00 */
[----:B------:R-:W-:Y:S02]  /*0900*/  PRMT R29, R29, 0x7632, R29 ;  /* 0x000076321d1d7816 */ /* 0x000fe4000000001d */
[----:B------:R-:W-:Y:S02]  /*0910*/  SEL R35, R35, RZ, P6 ;  /* 0x000000ff23237207 */ /* 0x000fe40003000000 */
[----:B------:R-:W-:Y:S01]  /*0920*/  FSEL R42, R42, RZ, P0 ;  /* 0x000000ff2a2a7208 */ /* 0x000fe20000000000 */
[----:B------:R-:W-:Y:S01]  /*0930*/  IMAD.U32 R29, R29, 0x10000, RZ ;  /* 0x000100001d1d7824 */ /* 0x000fe200078e00ff */
[----:B------:R-:W-:Y:S02]  /*0940*/  PRMT R28, R28, 0x7632, R28 ;  /* 0x000076321c1c7816 */ /* 0x000fe4000000001c */
[----:B------:R-:W-:Y:S01]  /*0950*/  SEL R34, R33, RZ, P6 ;  /* 0x000000ff21227207 */ /* 0x000fe20003000000 */
[----:B------:R-:W-:Y:S01]  /*0960*/  FFMA R42, R29, R35, R42 ;  /* 0x000000231d2a7223 */ /* 0x000fe2000000002a */
[----:B------:R-:W-:Y:S01]  /*0970*/  FSEL R44, R44, RZ, P0 ;  /* 0x000000ff2c2c7208 */ /* 0x000fe20000000000 */
[----:B------:R-:W-:-:S02]  /*0980*/  IMAD.U32 R33, R28, 0x10000, RZ ;  /* 0x000100001c217824 */ /* 0x000fc400078e00ff */
[----:B------:R-:W-:Y:S01]  /*0990*/  IMAD.U32 R29, R45, 0x10000, RZ ;  /* 0x000100002d1d7824 */ /* 0x000fe200078e00ff */
[----:B------:R-:W-:Y:S01]  /*09a0*/  SEL R31, R31, RZ, P6 ;  /* 0x000000ff1f1f7207 */ /* 0x000fe20003000000 */
[----:B------:R-:W-:Y:S01]  /*09b0*/  FFMA R44, R33, R34, R44 ;  /* 0x00000022212c7223 */ /* 0x000fe2000000002c */
[----:B------:R-:W-:Y:S02]  /*09c0*/  IMAD.U32 R33, R46, 0x10000, RZ ;  /* 0x000100002e217824 */ /* 0x000fe400078e00ff */
[----:B------:R-:W-:Y:S02]  /*09d0*/  LOP3.LUT R29, R29, 0x80000000, RZ, 0x3c, !PT ;  /* 0x800000001d1d7812 */ /* 0x000fe400078e3cff */
[----:B------:R-:W-:Y:S02]  /*09e0*/  PRMT R28, R45, 0x7632, R28 ;  /* 0x000076322d1c7816 */ /* 0x000fe4000000001c */
[----:B------:R-:W-:Y:S01]  /*09f0*/  LOP3.LUT R33, R33, 0x80000000, RZ, 0x3c, !PT ;  /* 0x8000000021217812 */ /* 0x000fe200078e3cff */
[----:B------:R-:W-:Y:S01]  /*0a00*/  FFMA R32, R29, R32, RZ ;  /* 0x000000201d207223 */ /* 0x000fe200000000ff */
[----:B------:R-:W-:Y:S01]  /*0a10*/  SEL R30, R30, RZ, P6 ;  /* 0x000000ff1e1e7207 */ /* 0x000fe20003000000 */
[----:B------:R-:W-:Y:S01]  /*0a20*/  IMAD.U32 R28, R28, 0x10000, RZ ;  /* 0x000100001c1c7824 */ /* 0x000fe200078e00ff */
[----:B------:R-:W-:Y:S01]  /*0a30*/  PRMT R46, R46, 0x7632, R46 ;  /* 0x000076322e2e7816 */ /* 0x000fe2000000002e */
[----:B------:R-:W-:Y:S01]  /*0a40*/  FFMA R33, R33, R48, RZ ;  /* 0x0000003021217223 */ /* 0x000fe200000000ff */
[----:B------:R-:W-:Y:S01]  /*0a50*/  FSEL R32, R32, RZ, P0 ;  /* 0x000000ff20207208 */ /* 0x000fe20000000000 */
[----:B------:R-:W-:Y:S01]  /*0a60*/  IMAD.U32 R45, R30, 0x10000, RZ ;  /* 0x000100001e2d7824 */ /* 0x000fe200078e00ff */
[----:B------:R-:W-:Y:S01]  /*0a70*/  LOP3.LUT R28, R28, 0x80000000, RZ, 0x3c, !PT ;  /* 0x800000001c1c7812 */ /* 0x000fe200078e3cff */
[----:B------:R-:W-:Y:S01]  /*0a80*/  IMAD.U32 R46, R46, 0x10000, RZ ;  /* 0x000100002e2e7824 */ /* 0x000fe200078e00ff */
[----:B------:R-:W-:-:S03]  /*0a90*/  FSEL R33, R33, RZ, P0 ;  /* 0x000000ff21217208 */ /* 0x000fc60000000000 */
[----:B------:R-:W-:Y:S01]  /*0aa0*/  FFMA R28, R28, R47, RZ ;  /* 0x0000002f1c1c7223 */ /* 0x000fe200000000ff */
[----:B------:R-:W-:Y:S02]  /*0ab0*/  LOP3.LUT R29, R46, 0x80000000, RZ, 0x3c, !PT ;  /* 0x800000002e1d7812 */ /* 0x000fe400078e3cff */
[----:B------:R-:W-:Y:S02]  /*0ac0*/  PRMT R30, R30, 0x7632, R30 ;  /* 0x000076321e1e7816 */ /* 0x000fe4000000001e */
[----:B------:R-:W-:Y:S01]  /*0ad0*/  FSEL R28, R28, RZ, P0 ;  /* 0x000000ff1c1c7208 */ /* 0x000fe20000000000 */
[----:B------:R-:W-:Y:S01]  /*0ae0*/  FFMA R29, R29, R50, RZ ;  /* 0x000000321d1d7223 */ /* 0x000fe200000000ff */
[----:B------:R-:W-:-:S04]  /*0af0*/  IADD3 R34, R40, 0x4, RZ ;  /* 0x0000000428227810 */ /* 0x000fc80007ffe0ff */
[----:B------:R-:W-:Y:S02]  /*0b00*/  FSEL R46, R29, RZ, P0 ;  /* 0x000000ff1d2e7208 */ /* 0x000fe40000000000 */
[----:B------:R-:W-:Y:S01]  /*0b10*/  ISETP.LT.AND P0, PT, R2, 0x80, !P2 ;  /* 0x000000800200780c */ /* 0x000fe20005701270 */
[----:B------:R-:W-:Y:S01]  /*0b20*/  IMAD.MOV.U32 R50, RZ, RZ, 0x2 ;  /* 0x00000002ff327424 */ /* 0x000fe200078e00ff */
[----:B0-----:R-:W-:Y:S02]  /*0b30*/  IADD3 R62, R4, 0x80, RZ ;  /* 0x00000080043e7810 */ /* 0x001fe40007ffe0ff */
[----:B------:R-:W-:-:S04]  /*0b40*/  LEA.HI R57, R57, R57, RZ, 0x2 ;  /* 0x0000003939397211 */ /* 0x000fc800078f10ff */
[----:B------:R-:W-:Y:S02]  /*0b50*/  LOP3.LUT R57, R57, 0xfffffffc, RZ, 0xc0, !PT ;  /* 0xfffffffc39397812 */ /* 0x000fe400078ec0ff */
[----:B--2---:R-:W-:Y:S02]  /*0b60*/  SEL R36, R36, RZ, P6 ;  /* 0x000000ff24247207 */ /* 0x004fe40003000000 */
[----:B------:R-:W-:-:S03]  /*0b70*/  SEL R38, R38, RZ, P6 ;  /* 0x000000ff26267207 */ /* 0x000fc60003000000 */
[----:B------:R-:W-:Y:S01]  /*0b80*/  FFMA R45, R45, R36, R32 ;  /* 0x000000242d2d7223 */ /* 0x000fe20000000020 */
[----:B------:R-:W-:Y:S01]  /*0b90*/  IMAD.U32 R32, R31, 0x10000, RZ ;  /* 0x000100001f207824 */ /* 0x000fe200078e00ff */
[----:B---3--:R-:W-:Y:S02]  /*0ba0*/  SEL R9, R9, RZ, P4 ;  /* 0x000000ff09097207 */ /* 0x008fe40002000000 */
[----:B------:R-:W-:Y:S02]  /*0bb0*/  SEL R8, R8, RZ, P4 ;  /* 0x000000ff08087207 */ /* 0x000fe40002000000 */
[----:B----4-:R-:W-:Y:S02]  /*0bc0*/  SEL R35, R12, RZ, P4 ;  /* 0x000000ff0c237207 */ /* 0x010fe40002000000 */
[----:B------:R-:W-:Y:S02]  /*0bd0*/  PRMT R12, R31, 0x7632, R12 ;  /* 0x000076321f0c7816 */ /* 0x000fe4000000000c */
[----:B------:R-:W-:Y:S01]  /*0be0*/  SEL R51, R14, RZ, P4 ;  /* 0x000000ff0e337207 */ /* 0x000fe20002000000 */
[----:B------:R-:W-:-:S02]  /*0bf0*/  IMAD.U32 R14, R9, 0x10000, RZ ;  /* 0x00010000090e7824 */ /* 0x000fc400078e00ff */
[----:B------:R-:W-:Y:S02]  /*0c00*/  IMAD.U32 R63, R12, 0x10000, RZ ;  /* 0x000100000c3f7824 */ /* 0x000fe400078e00ff */
[----:B------:R-:W-:Y:S01]  /*0c10*/  IMAD.U32 R12, R8, 0x10000, RZ ;  /* 0x00010000080c7824 */ /* 0x000fe200078e00ff */
[----:B------:R-:W-:-:S04]  /*0c20*/  LOP3.LUT R14, R14, 0x80000000, RZ, 0x3c, !PT ;  /* 0x800000000e0e7812 */ /* 0x000fc800078e3cff */
[----:B------:R-:W-:Y:S01]  /*0c30*/  LOP3.LUT R12, R12, 0x80000000, RZ, 0x3c, !PT ;  /* 0x800000000c0c7812 */ /* 0x000fe200078e3cff */
[----:B------:R-:W-:Y:S01]  /*0c40*/  FFMA R51, R14, R51, RZ ;  /* 0x000000330e337223 */ /* 0x000fe200000000ff */
[----:B------:R-:W-:-:S03]  /*0c50*/  SHF.R.S32.HI R14, RZ, 0x1f, R7 ;  /* 0x0000001fff0e7819 */ /* 0x000fc60000011407 */
[----:B------:R-:W-:Y:S01]  /*0c60*/  FFMA R35, R12, R35, RZ ;  /* 0x000000230c237223 */ /* 0x000fe200000000ff */
[----:B------:R-:W-:Y:S02]  /*0c70*/  LEA.HI R12, R14, R7, RZ, 0xd ;  /* 0x000000070e0c7211 */ /* 0x000fe400078f68ff */
[----:B-----5:R-:W-:Y:S01]  /*0c80*/  SEL R21, R21, RZ, P5 ;  /* 0x000000ff15157207 */ /* 0x020fe20002800000 */
[----:B------:R-:W-:Y:S01]  /*0c90*/  FFMA R47, R32, R38, R33 ;  /* 0x00000026202f7223 */ /* 0x000fe20000000021 */
[----:B------:R-:W-:Y:S02]  /*0ca0*/  FSEL R51, R51, RZ, P3 ;  /* 0x000000ff33337208 */ /* 0x000fe40001800000 */
[----:B------:R-:W-:Y:S01]  /*0cb0*/  LOP3.LUT R12, R12, 0xffe000, RZ, 0xc0, !PT ;  /* 0x00ffe0000c0c7812 */ /* 0x000fe200078ec0ff */
[----:B------:R-:W-:Y:S01]  /*0cc0*/  IMAD.U32 R31, R30, 0x10000, RZ ;  /* 0x000100001e1f7824 */ /* 0x000fe200078e00ff */
[----:B------:R-:W-:Y:S02]  /*0cd0*/  SEL R37, R37, RZ, P6 ;  /* 0x000000ff25257207 */ /* 0x000fe40003000000 */
[----:B------:R-:W-:-:S02]  /*0ce0*/  SEL R20, R20, RZ, P5 ;  /* 0x000000ff14147207 */ /* 0x000fc40002800000 */
[----:B------:R-:W-:Y:S01]  /*0cf0*/  SEL R32, R24, RZ, P5 ;  /* 0x000000ff18207207 */ /* 0x000fe20002800000 */
[----:B------:R-:W-:Y:S01]  /*0d00*/  IMAD.U32 R24, R21, 0x10000, RZ ;  /* 0x0001000015187824 */ /* 0x000fe200078e00ff */
[----:B------:R-:W-:Y:S01]  /*0d10*/  SEL R26, R26, RZ, P5 ;  /* 0x000000ff1a1a7207 */ /* 0x000fe20002800000 */
[----:B------:R-:W-:-:S04]  /*0d20*/  FFMA R48, R31, R37, R28 ;  /* 0x000000251f307223 */ /* 0x000fc8000000001c */
[----:B------:R-:W-:Y:S01]  /*0d30*/  FFMA R51, R24, R26, R51 ;  /* 0x0000001a18337223 */ /* 0x000fe20000000033 */
[----:B------:R-:W-:Y:S01]  /*0d40*/  IMAD.IADD R24, R7, 0x1, -R12 ;  /* 0x0000000107187824 */ /* 0x000fe200078e0a0c */
[----:B------:R-:W-:Y:S01]  /*0d50*/  IADD3 R12, R2, 0x80, RZ ;  /* 0x00000080020c7810 */ /* 0x000fe20007ffe0ff */
[----:B------:R-:W-:Y:S01]  /*0d60*/  CS2R R28, SRZ ;  /* 0x00000000001c7805 */ /* 0x000fe2000001ff00 */
[----:B------:R-:W-:Y:S01]  /*0d70*/  CS2R R30, SRZ ;  /* 0x00000000001e7805 */ /* 0x000fe2000001ff00 */
[----:B------:R-:W-:Y:S01]  /*0d80*/  FSEL R52, R35, RZ, P3 ;  /* 0x000000ff23347208 */ /* 0x000fe20001800000 */
[----:B-1----:R-:W-:Y:S02]  /*0d90*/  IMAD R65, R24, 0x100, R41 ;  /* 0x0000010018417824 */ /* 0x002fe400078e0229 */
[----:B------:R-:W-:-:S04]  /*0da0*/  IMAD.WIDE R34, R34, R49, c[0x0][0x168] ;  /* 0x00005a0022227625 */ /* 0x000fc800078e0231 */
[----:B------:R-:W-:Y:S01]  /*0db0*/  IMAD.U32 R33, R20, 0x10000, RZ ;  /* 0x0001000014217824 */ /* 0x000fe200078e00ff */
[----:B------:R0:W2:Y:S01]  /*0dc0*/  @P5 LDG.E.EL.128 R28, [R34.64] ;  /* 0x00000004221c5981 */ /* 0x0000a2000c2e1d00 */
[----:B------:R-:W-:Y:S02]  /*0dd0*/  IMAD.IADD R65, R65, 0x1, R12 ;  /* 0x0000000141417824 */ /* 0x000fe400078e020c */
[----:B------:R-:W-:Y:S02]  /*0de0*/  FFMA R52, R33, R32, R52 ;  /* 0x0000002021347223 */ /* 0x000fe40000000034 */
[----:B------:R-:W-:Y:S01]  /*0df0*/  CS2R R32, SRZ ;  /* 0x0000000000207805 */ /* 0x000fe2000001ff00 */
[----:B------:R-:W-:Y:S01]  /*0e00*/  IMAD.WIDE R64, R65, R50, c[0x0][0x160] ;  /* 0x0000580041407625 */ /* 0x000fe200078e0232 */
[----:B------:R-:W-:Y:S01]  /*0e10*/  SEL R39, R39, RZ, P6 ;  /* 0x000000ff27277207 */ /* 0x000fe20003000000 */
[----:B0-----:R-:W-:Y:S01]  /*0e20*/  CS2R R34, SRZ ;  /* 0x0000000000227805 */ /* 0x001fe2000001ff00 */
[----:B------:R-:W-:-:S03]  /*0e30*/  CS2R R36, SRZ ;  /* 0x0000000000247805 */ /* 0x000fc6000001ff00 */
[----:B------:R-:W-:Y:S01]  /*0e40*/  FFMA R46, R63, R39, R46 ;  /* 0x000000273f2e7223 */ /* 0x000fe2000000002e */
[----:B------:R-:W-:Y:S01]  /*0e50*/  IMAD.WIDE R62, R62, R49, c[0x0][0x170] ;  /* 0x00005c003e3e7625 */ /* 0x000fe200078e0231 */
[----:B------:R-:W-:Y:S01]  /*0e60*/  CS2R R38, SRZ ;  /* 0x0000000000267805 */ /* 0x000fe2000001ff00 */
[----:B------:R-:W3:Y:S01]  /*0e70*/  @P0 LDG.E.EL.128 R32, [R64.64] ;  /* 0x0000000440200981 */ /* 0x000ee2000c2e1d00 */
[----:B------:R-:W-:-:S04]  /*0e80*/  PRMT R8, R8, 0x7632, R8 ;  /* 0x0000763208087816 */ /* 0x000fc80000000008 */
[----:B------:R-:W4:Y:S01]  /*0e90*/  @P0 LDG.E.EL.128 R36, [R62.64] ;  /* 0x000000043e240981 */ /* 0x000f22000c2e1d00 */
[----:B------:R-:W-:Y:S01]  /*0ea0*/  PRMT R9, R9, 0x7632, R9 ;  /* 0x0000763209097816 */ /* 0x000fe20000000009 */
[----:B------:R-:W-:Y:S01]  /*0eb0*/  IMAD.U32 R8, R8, 0x10000, RZ ;  /* 0x0001000008087824 */ /* 0x000fe200078e00ff */
[----:B------:R-:W-:-:S03]  /*0ec0*/  LEA.HI R14, R14, R7, RZ, 0xb ;  /* 0x000000070e0e7211 */ /* 0x000fc600078f58ff */
[----:B------:R-:W-:Y:S01]  /*0ed0*/  IMAD.U32 R9, R9, 0x10000, RZ ;  /* 0x0001000009097824 */ /* 0x000fe200078e00ff */
[----:B------:R-:W-:Y:S02]  /*0ee0*/  SHF.R.S32.HI R14, RZ, 0xb, R14 ;  /* 0x0000000bff0e7819 */ /* 0x000fe4000001140e */
[----:B------:R-:W-:Y:S02]  /*0ef0*/  SEL R13, R13, RZ, P4 ;  /* 0x000000ff0d0d7207 */ /* 0x000fe40002000000 */
[----:B------:R-:W-:Y:S02]  /*0f00*/  LOP3.LUT R8, R8, 0x80000000, RZ, 0x3c, !PT ;  /* 0x8000000008087812 */ /* 0x000fe400078e3cff */
[----:B------:R-:W-:Y:S02]  /*0f10*/  SEL R24, R15, RZ, P4 ;  /* 0x000000ff0f187207 */ /* 0x000fe40002000000 */
[----:B------:R-:W-:Y:S01]  /*0f20*/  LOP3.LUT R9, R9, 0x80000000, RZ, 0x3c, !PT ;  /* 0x8000000009097812 */ /* 0x000fe200078e3cff */
[----:B------:R-:W-:Y:S01]  /*0f30*/  IMAD.IADD R58, R14, 0x1, -R57 ;  /* 0x000000010e3a7824 */ /* 0x000fe200078e0a39 */
[----:B------:R-:W-:Y:S01]  /*0f40*/  FFMA R14, R8, R13, RZ ;  /* 0x0000000d080e7223 */ /* 0x000fe200000000ff */
[----:B------:R-:W-:-:S02]  /*0f50*/  SEL R26, R11, RZ, P4 ;  /* 0x000000ff0b1a7207 */ /* 0x000fc40002000000 */
[----:B------:R-:W-:Y:S01]  /*0f60*/  FFMA R13, R9, R24, RZ ;  /* 0x00000018090d7223 */ /* 0x000fe200000000ff */
[----:B------:R-:W-:Y:S02]  /*0f70*/  SEL R24, R10, RZ, P4 ;  /* 0x000000ff0a187207 */ /* 0x000fe40002000000 */
[----:B------:R-:W-:Y:S01]  /*0f80*/  PRMT R20, R20, 0x7632, R20 ;  /* 0x0000763214147816 */ /* 0x000fe20000000014 */
[----:B------:R-:W-:Y:S01]  /*0f90*/  IMAD.U32 R9, R26, 0x10000, RZ ;  /* 0x000100001a097824 */ /* 0x000fe200078e00ff */
[----:B------:R-:W-:Y:S01]  /*0fa0*/  SEL R25, R25, RZ, P5 ;  /* 0x000000ff19197207 */ /* 0x000fe20002800000 */
[----:B------:R-:W-:Y:S01]  /*0fb0*/  IMAD.U32 R8, R24, 0x10000, RZ ;  /* 0x0001000018087824 */ /* 0x000fe200078e00ff */
[----:B------:R-:W-:Y:S01]  /*0fc0*/  FSEL R14, R14, RZ, P3 ;  /* 0x000000ff0e0e7208 */ /* 0x000fe20001800000 */
[----:B------:R-:W-:Y:S01]  /*0fd0*/  IMAD.U32 R57, R20, 0x10000, RZ ;  /* 0x0001000014397824 */ /* 0x000fe200078e00ff */
[----:B------:R-:W-:Y:S02]  /*0fe0*/  SEL R11, R16, RZ, P4 ;  /* 0x000000ff100b7207 */ /* 0x000fe40002000000 */
[----:B------:R-:W-:Y:S01]  /*0ff0*/  SEL R18, R18, RZ, P4 ;  /* 0x000000ff12127207 */ /* 0x000fe20002000000 */
[----:B------:R-:W-:Y:S01]  /*1000*/  FFMA R57, R57, R25, R14 ;  /* 0x0000001939397223 */ /* 0x000fe2000000000e */
[----:B------:R-:W-:-:S02]  /*1010*/  LOP3.LUT R8, R8, 0x80000000, RZ, 0x3c, !PT ;  /* 0x8000000008087812 */ /* 0x000fc400078e3cff */
[----:B------:R-:W-:Y:S02]  /*1020*/  LOP3.LUT R9, R9, 0x80000000, RZ, 0x3c, !PT ;  /* 0x8000000009097812 */ /* 0x000fe400078e3cff */
[----:B------:R-:W-:Y:S01]  /*1030*/  IADD3 R14, R4, 0x84, RZ ;  /* 0x00000084040e7810 */ /* 0x000fe20007ffe0ff */
[----:B------:R-:W-:Y:S02]  /*1040*/  FFMA R16, R8, R11, RZ ;  /* 0x0000000b08107223 */ /* 0x000fe400000000ff */
[----:B------:R-:W-:Y:S01]  /*1050*/  FFMA R18, R9, R18, RZ ;  /* 0x0000001209127223 */ /* 0x000fe200000000ff */
[----:B------:R-:W-:Y:S01]  /*1060*/  CS2R R10, SRZ ;  /* 0x00000000000a7805 */ /* 0x000fe2000001ff00 */
[----:B------:R-:W-:Y:S01]  /*1070*/  CS2R R8, SRZ ;  /* 0x0000000000087805 */ /* 0x000fe2000001ff00 */
[----:B------:R-:W-:-:S05]  /*1080*/  IMAD.WIDE R14, R14, R49, c[0x0][0x170] ;  /* 0x00005c000e0e7625 */ /* 0x000fca00078e0231 */
[----:B------:R0:W5:Y:S01]  /*1090*/  @P0 LDG.E.EL.128 R8, [R14.64] ;  /* 0x000000040e080981 */ /* 0x000162000c2e1d00 */
[----:B------:R-:W-:-:S04]  /*10a0*/  SHF.R.S32.HI R20, RZ, 0x1f, R5 ;  /* 0x0000001fff147819 */ /* 0x000fc80000011405 */
[----:B------:R-:W-:-:S04]  /*10b0*/  LEA.HI R20, R20, R5, RZ, 0xd ;  /* 0x0000000514147211 */ /* 0x000fc800078f68ff */
[----:B------:R-:W-:-:S05]  /*10c0*/  LOP3.LUT R20, R20, 0xffe000, RZ, 0xc0, !PT ;  /* 0x00ffe00014147812 */ /* 0x000fca00078ec0ff */
[----:B------:R-:W-:Y:S01]  /*10d0*/  IMAD.IADD R20, R5, 0x1, -R20 ;  /* 0x0000000105147824 */ /* 0x000fe200078e0a14 */
[----:B------:R-:W-:-:S03]  /*10e0*/  PRMT R24, R24, 0x7632, R24 ;  /* 0x0000763218187816 */ /* 0x000fc60000000018 */
[----:B------:R-:W-:-:S04]  /*10f0*/  IMAD R25, R20, 0x100, R43 ;  /* 0x0000010014197824 */ /* 0x000fc800078e022b */
[----:B------:R-:W-:Y:S02]  /*1100*/  IMAD.IADD R25, R25, 0x1, R12 ;  /* 0x0000000119197824 */ /* 0x000fe400078e020c */
[----:B------:R-:W-:Y:S01]  /*1110*/  IMAD.U32 R12, R24, 0x10000, RZ ;  /* 0x00010000180c7824 */ /* 0x000fe200078e00ff */
[----:B------:R-:W-:Y:S02]  /*1120*/  SEL R17, R17, RZ, P4 ;  /* 0x000000ff11117207 */ /* 0x000fe40002000000 */
[----:B------:R-:W-:Y:S02]  /*1130*/  PRMT R21, R21, 0x7632, R21 ;  /* 0x0000763215157816 */ /* 0x000fe40000000015 */
[----:B------:R-:W-:Y:S02]  /*1140*/  LOP3.LUT R12, R12, 0x80000000, RZ, 0x3c, !PT ;  /* 0x800000000c0c7812 */ /* 0x000fe400078e3cff */
[----:B------:R-:W-:Y:S01]  /*1150*/  PRMT R26, R26, 0x7632, R26 ;  /* 0x000076321a1a7816 */ /* 0x000fe2000000001a */
[----:B------:R-:W-:Y:S01]  /*1160*/  IMAD.U32 R60, R21, 0x10000, RZ ;  /* 0x00010000153c7824 */ /* 0x000fe200078e00ff */
[----:B------:R-:W-:Y:S01]  /*1170*/  SEL R27, R27, RZ, P5 ;  /* 0x000000ff1b1b7207 */ /* 0x000fe20002800000 */
[----:B0-----:R-:W-:Y:S01]  /*1180*/  FFMA R14, R12, R17, RZ ;  /* 0x000000110c0e7223 */ /* 0x001fe200000000ff */
[----:B------:R-:W-:Y:S01]  /*1190*/  FSEL R13, R13, RZ, P3 ;  /* 0x000000ff0d0d7208 */ /* 0x000fe20001800000 */
[----:B------:R-:W-:Y:S01]  /*11a0*/  IMAD.U32 R12, R26, 0x10000, RZ ;  /* 0x000100001a0c7824 */ /* 0x000fe200078e00ff */
[----:B------:R-:W-:-:S02]  /*11b0*/  SEL R22, R22, RZ, P5 ;  /* 0x000000ff16167207 */ /* 0x000fc40002800000 */
[----:B------:R-:W-:Y:S01]  /*11c0*/  SEL R23, R23, RZ, P5 ;  /* 0x000000ff17177207 */ /* 0x000fe20002800000 */
[----:B------:R-:W-:Y:S01]  /*11d0*/  FFMA R60, R60, R27, R13 ;  /* 0x0000001b3c3c7223 */ /* 0x000fe2000000000d */
[----:B------:R-:W-:Y:S02]  /*11e0*/  FSEL R13, R16, RZ, P3 ;  /* 0x000000ff100d7208 */ /* 0x000fe40001800000 */
[----:B------:R-:W-:Y:S01]  /*11f0*/  SEL R17, R19, RZ, P4 ;  /* 0x000000ff13117207 */ /* 0x000fe20002000000 */
[C---:B------:R-:W-:Y:S01]  /*1200*/  IMAD.U32 R19, R23.reuse, 0x10000, RZ ;  /* 0x0001000017137824 */ /* 0x040fe200078e00ff */
[----:B------:R-:W-:Y:S02]  /*1210*/  LOP3.LUT R12, R12, 0x80000000, RZ, 0x3c, !PT ;  /* 0x800000000c0c7812 */ /* 0x000fe400078e3cff */
[----:B------:R-:W-:Y:S02]  /*1220*/  FSEL R18, R18, RZ, P3 ;  /* 0x000000ff12127208 */ /* 0x000fe40001800000 */
[----:B------:R-:W-:Y:S01]  /*1230*/  PRMT R23, R23, 0x7632, R23 ;  /* 0x0000763217177816 */ /* 0x000fe20000000017 */
[----:B------:R-:W-:Y:S01]  /*1240*/  FFMA R17, R12, R17, RZ ;  /* 0x000000110c117223 */ /* 0x000fe200000000ff */
[----:B------:R-:W-:-:S02]  /*1250*/  PRMT R12, R22, 0x7632, R12 ;  /* 0x00007632160c7816 */ /* 0x000fc4000000000c */
[----:B------:R-:W-:Y:S01]  /*1260*/  ISETP.LT.AND P4, PT, R2, 0x80, !P1 ;  /* 0x000000800200780c */ /* 0x000fe20004f81270 */
[----:B------:R-:W-:Y:S01]  /*1270*/  IMAD.U32 R23, R23, 0x10000, RZ ;  /* 0x0001000017177824 */ /* 0x000fe200078e00ff */
[----:B------:R-:W-:Y:S01]  /*1280*/  FSEL R16, R17, RZ, P3 ;  /* 0x000000ff11107208 */ /* 0x000fe20001800000 */
[----:B------:R-:W-:Y:S01]  /*1290*/  IMAD.U32 R15, R12, 0x10000, RZ ;  /* 0x000100000c0f7824 */ /* 0x000fe200078e00ff */
[----:B------:R-:W-:Y:S02]  /*12a0*/  FSEL R14, R14, RZ, P3 ;  /* 0x000000ff0e0e7208 */ /* 0x000fe40001800000 */
[----:B------:R-:W-:Y:S02]  /*12b0*/  IADD3 R24, R40, 0x84, RZ ;  /* 0x0000008428187810 */ /* 0x000fe40007ffe0ff */
[----:B------:R-:W-:Y:S02]  /*12c0*/  SHF.R.S32.HI R53, RZ, 0x1b, R53 ;  /* 0x0000001bff357819 */ /* 0x000fe40000011435 */
[----:B--2---:R-:W-:-:S02]  /*12d0*/  SEL R28, R28, RZ, P5 ;  /* 0x000000ff1c1c7207 */ /* 0x004fc40002800000 */
[----:B------:R-:W-:Y:S01]  /*12e0*/  SEL R20, R30, RZ, P5 ;  /* 0x000000ff1e147207 */ /* 0x000fe20002800000 */
[----:B------:R-:W-:-:S04]  /*12f0*/  IMAD.U32 R30, R22, 0x10000, RZ ;  /* 0x00010000161e7824 */ /* 0x000fc800078e00ff */
[----:B------:R-:W-:Y:S01]  /*1300*/  FFMA R30, R30, R28, R13 ;  /* 0x0000001c1e1e7223 */ /* 0x000fe2000000000d */
[--C-:B------:R-:W-:Y:S01]  /*1310*/  FFMA R28, R19, R20, R18.reuse ;  /* 0x00000014131c7223 */ /* 0x100fe20000000012 */
[----:B---3--:R-:W-:Y:S02]  /*1320*/  SEL R32, R32, RZ, P0 ;  /* 0x000000ff20207207 */ /* 0x008fe40000000000 */
[----:B------:R-:W-:Y:S02]  /*1330*/  SEL R33, R33, RZ, P0 ;  /* 0x000000ff21217207 */ /* 0x000fe40000000000 */
[C---:B------:R-:W-:Y:S01]  /*1340*/  PRMT R18, R32.reuse, 0x7632, R18 ;  /* 0x0000763220127816 */ /* 0x040fe20000000012 */
[----:B------:R-:W-:Y:S01]  /*1350*/  IMAD.U32 R26, R32, 0x10000, RZ ;  /* 0x00010000201a7824 */ /* 0x000fe200078e00ff */
[----:B------:R-:W-:Y:S02]  /*1360*/  SEL R31, R31, RZ, P5 ;  /* 0x000000ff1f1f7207 */ /* 0x000fe40002800000 */
[----:B----4-:R-:W-:Y:S01]  /*1370*/  SEL R19, R36, RZ, P0 ;  /* 0x000000ff24137207 */ /* 0x010fe20000000000 */
[----:B------:R-:W-:Y:S01]  /*1380*/  IMAD.U32 R18, R18, 0x10000, RZ ;  /* 0x0001000012127824 */ /* 0x000fe200078e00ff */
[----:B------:R-:W-:Y:S01]  /*1390*/  SEL R37, R37, RZ, P0 ;  /* 0x000000ff25257207 */ /* 0x000fe20000000000 */
[----:B------:R-:W-:Y:S01]  /*13a0*/  IMAD.U32 R27, R33, 0x10000, RZ ;  /* 0x00010000211b7824 */ /* 0x000fe200078e00ff */
[----:B------:R-:W-:-:S02]  /*13b0*/  IADD3 R36, R40, 0x80, RZ ;  /* 0x0000008028247810 */ /* 0x000fc40007ffe0ff */
[----:B------:R-:W-:Y:S02]  /*13c0*/  SEL R38, R38, RZ, P0 ;  /* 0x000000ff26267207 */ /* 0x000fe40000000000 */
[----:B------:R-:W-:Y:S01]  /*13d0*/  SEL R29, R29, RZ, P5 ;  /* 0x000000ff1d1d7207 */ /* 0x000fe20002800000 */
[----:B------:R-:W-:Y:S01]  /*13e0*/  FFMA R31, R23, R31, R16 ;  /* 0x0000001f171f7223 */ /* 0x000fe20000000010 */
[----:B------:R-:W-:Y:S01]  /*13f0*/  FMUL R26, R26, R19 ;  /* 0x000000131a1a7220 */ /* 0x000fe20000400000 */
[----:B------:R-:W-:Y:S01]  /*1400*/  FMUL R32, R18, R37 ;  /* 0x0000002512207220 */ /* 0x000fe20000400000 */
[----:B------:R-:W-:Y:S01]  /*1410*/  CS2R R16, SRZ ;  /* 0x0000000000107805 */ /* 0x000fe2000001ff00 */
[----:B------:R-:W-:Y:S01]  /*1420*/  CS2R R18, SRZ ;  /* 0x0000000000127805 */ /* 0x000fe2000001ff00 */
[----:B------:R-:W-:Y:S01]  /*1430*/  IMAD.WIDE R36, R36, R49, c[0x0][0x170] ;  /* 0x00005c0024247625 */ /* 0x000fe200078e0231 */
[----:B------:R-:W-:Y:S01]  /*1440*/  FMUL R27, R27, R38 ;  /* 0x000000261b1b7220 */ /* 0x000fe20000400000 */
[----:B------:R-:W-:Y:S01]  /*1450*/  FFMA R29, R15, R29, R14 ;  /* 0x0000001d0f1d7223 */ /* 0x000fe2000000000e */
[----:B------:R-:W-:Y:S01]  /*1460*/  CS2R R12, SRZ ;  /* 0x00000000000c7805 */ /* 0x000fe2000001ff00 */
[----:B------:R-:W-:Y:S01]  /*1470*/  IMAD.SHL.U32 R38, R54, 0x4, RZ ;  /* 0x0000000436267824 */ /* 0x000fe200078e00ff */
[----:B------:R-:W-:Y:S01]  /*1480*/  CS2R R14, SRZ ;  /* 0x00000000000e7805 */ /* 0x000fe2000001ff00 */
[----:B------:R-:W-:Y:S01]  /*1490*/  IMAD.WIDE R20, R25, R50, c[0x0][0x160] ;  /* 0x0000580019147625 */ /* 0x000fe200078e0232 */
[----:B------:R0:W2:Y:S01]  /*14a0*/  @P4 LDG.E.EL.128 R16, [R36.64] ;  /* 0x0000000424104981 */ /* 0x0000a2000c2e1d00 */
[----:B------:R-:W-:-:S03]  /*14b0*/  CS2R R22, SRZ ;  /* 0x0000000000167805 */ /* 0x000fc6000001ff00 */
[----:B------:R1:W3:Y:S01]  /*14c0*/  @P4 LDG.E.EL.128 R12, [R20.64] ;  /* 0x00000004140c4981 */ /* 0x0002e2000c2e1d00 */
[----:B------:R-:W-:Y:S01]  /*14d0*/  IMAD.WIDE R24, R24, R49, c[0x0][0x170] ;  /* 0x00005c0018187625 */ /* 0x000fe200078e0231 */
[----:B0-----:R-:W-:Y:S02]  /*14e0*/  LOP3.LUT R37, R38, 0xc, RZ, 0xc0, !PT ;  /* 0x0000000c26257812 */ /* 0x001fe400078ec0ff */
[----:B------:R-:W-:Y:S01]  /*14f0*/  SEL R38, R39, RZ, P0 ;  /* 0x000000ff27267207 */ /* 0x000fe20000000000 */
[----:B-1----:R-:W-:Y:S01]  /*1500*/  CS2R R20, SRZ ;  /* 0x0000000000147805 */ /* 0x002fe2000001ff00 */
[----:B------:R-:W-:Y:S02]  /*1510*/  SGXT R36, R53, 0x1 ;  /* 0x000000013524781a */ /* 0x000fe40000000200 */
[----:B------:R-:W-:Y:S02]  /*1520*/  LOP3.LUT R39, R56, R37, RZ, 0xfc, !PT ;  /* 0x0000002538277212 */ /* 0x000fe400078efcff */
[----:B------:R-:W-:Y:S01]  /*1530*/  PRMT R33, R33, 0x7632, R33 ;  /* 0x0000763221217816 */ /* 0x000fe20000000021 */
[----:B------:R0:W4:Y:S01]  /*1540*/  @P4 LDG.E.EL.128 R20, [R24.64] ;  /* 0x0000000418144981 */ /* 0x000122000c2e1d00 */
[----:B------:R-:W-:-:S03]  /*1550*/  LEA.HI R36, R36, R39, RZ, 0xd ;  /* 0x0000002724247211 */ /* 0x000fc600078f68ff */
[----:B------:R-:W-:Y:S02]  /*1560*/  IMAD.U32 R33, R33, 0x10000, RZ ;  /* 0x0001000021217824 */ /* 0x000fe400078e00ff */
[----:B------:R-:W-:Y:S01]  /*1570*/  IMAD.SHL.U32 R36, R36, 0x40, RZ ;  /* 0x0000004024247824 */ /* 0x000fe200078e00ff */
[----:B0-----:R-:W-:-:S04]  /*1580*/  SHF.R.S32.HI R24, RZ, 0x1f, R39 ;  /* 0x0000001fff187819 */ /* 0x001fc80000011427 */
[-C--:B------:R-:W-:Y:S01]  /*1590*/  LEA.HI R24, R24, R39.reuse, RZ, 0xb ;  /* 0x0000002718187211 */ /* 0x080fe200078f58ff */
[----:B------:R-:W-:Y:S01]  /*15a0*/  FMUL R33, R33, R38 ;  /* 0x0000002621217220 */ /* 0x000fe20000400000 */
[----:B------:R-:W-:Y:S02]  /*15b0*/  LOP3.LUT R36, R36, 0xfff80000, RZ, 0xc0, !PT ;  /* 0xfff8000024247812 */ /* 0x000fe400078ec0ff */
[----:B------:R-:W-:Y:S02]  /*15c0*/  LOP3.LUT R25, R24, 0xfffff800, RZ, 0xc0, !PT ;  /* 0xfffff80018197812 */ /* 0x000fe400078ec0ff */
[----:B------:R-:W-:Y:S02]  /*15d0*/  SHF.R.U32.HI R38, RZ, 0x2, R54 ;  /* 0x00000002ff267819 */ /* 0x000fe40000011636 */
[----:B------:R-:W-:Y:S01]  /*15e0*/  IADD3 R39, R36, R39, -R25 ;  /* 0x0000002724277210 */ /* 0x000fe20007ffe819 */
[----:B------:R-:W-:Y:S01]  /*15f0*/  IMAD.SHL.U32 R25, R3, 0x8, RZ ;  /* 0x0000000803197824 */ /* 0x000fe200078e00ff */
[----:B------:R-:W-:-:S02]  /*1600*/  SGXT.U32 R38, R38, 0x3 ;  /* 0x000000032626781a */ /* 0x000fc40000000000 */
[----:B------:R-:W-:Y:S02]  /*1610*/  SHF.R.S32.HI R24, RZ, 0xb, R24 ;  /* 0x0000000bff187819 */ /* 0x000fe40000011418 */
[----:B------:R-:W-:Y:S02]  /*1620*/  FSEL R62, R27, RZ, P0 ;  /* 0x000000ff1b3e7208 */ /* 0x000fe40000000000 */
[----:B------:R-:W-:Y:S02]  /*1630*/  LOP3.LUT R38, R25, R38, RZ, 0xfc, !PT ;  /* 0x0000002619267212 */ /* 0x000fe400078efcff */
[----:B-----5:R-:W-:Y:S02]  /*1640*/  SEL R27, R8, RZ, P0 ;  /* 0x000000ff081b7207 */ /* 0x020fe40000000000 */
[----:B------:R-:W-:Y:S02]  /*1650*/  SEL R25, R34, RZ, P0 ;  /* 0x000000ff22197207 */ /* 0x000fe40000000000 */
[----:B------:R-:W-:-:S02]  /*1660*/  SEL R8, R35, RZ, P0 ;  /* 0x000000ff23087207 */ /* 0x000fc40000000000 */
[----:B------:R-:W-:Y:S01]  /*1670*/  LOP3.LUT R24, R24, 0x80000003, RZ, 0xc0, !PT ;  /* 0x8000000318187812 */ /* 0x000fe200078ec0ff */
[----:B------:R-:W-:Y:S01]  /*1680*/  IMAD.U32 R34, R25, 0x10000, RZ ;  /* 0x0001000019227824 */ /* 0x000fe200078e00ff */
[----:B------:R-:W-:Y:S01]  /*1690*/  FSEL R36, R26, RZ, P0 ;  /* 0x000000ff1a247208 */ /* 0x000fe20000000000 */
[----:B------:R-:W-:Y:S01]  /*16a0*/  IMAD.U32 R35, R8, 0x10000, RZ ;  /* 0x0001000008237824 */ /* 0x000fe200078e00ff */
[----:B------:R-:W-:Y:S02]  /*16b0*/  SEL R10, R10, RZ, P0 ;  /* 0x000000ff0a0a7207 */ /* 0x000fe40000000000 */
[----:B------:R-:W-:Y:S02]  /*16c0*/  ISETP.NE.AND P5, PT, R24, 0x2, PT ;  /* 0x000000021800780c */ /* 0x000fe40003fa5270 */
[----:B------:R-:W-:Y:S02]  /*16d0*/  LOP3.LUT R26, R55, R38, RZ, 0xfc, !PT ;  /* 0x00000026371a7212 */ /* 0x000fe400078efcff */
[----:B------:R-:W-:-:S02]  /*16e0*/  PRMT R25, R25, 0x7632, R25 ;  /* 0x0000763219197816 */ /* 0x000fc40000000019 */
[----:B------:R-:W-:Y:S01]  /*16f0*/  PRMT R8, R8, 0x7632, R8 ;  /* 0x0000763208087816 */ /* 0x000fe20000000008 */
[----:B------:R-:W-:Y:S01]  /*1700*/  FMUL R35, R35, R10 ;  /* 0x0000000a23237220 */ /* 0x000fe20000400000 */
[----:B------:R-:W-:Y:S01]  /*1710*/  ISETP.LT.AND P3, PT, R26, 0x100, !P5 ;  /* 0x000001001a00780c */ /* 0x000fe20006f61270 */
[----:B------:R-:W-:Y:S01]  /*1720*/  IMAD.U32 R25, R25, 0x10000, RZ ;  /* 0x0001000019197824 */ /* 0x000fe200078e00ff */
[----:B------:R-:W-:Y:S01]  /*1730*/  SEL R10, R9, RZ, P0 ;  /* 0x000000ff090a7207 */ /* 0x000fe20000000000 */
[----:B------:R-:W-:Y:S01]  /*1740*/  IMAD.U32 R8, R8, 0x10000, RZ ;  /* 0x0001000008087824 */ /* 0x000fe200078e00ff */
[----:B------:R-:W-:Y:S01]  /*1750*/  SEL R11, R11, RZ, P0 ;  /* 0x000000ff0b0b7207 */ /* 0x000fe20000000000 */
[----:B------:R-:W-:Y:S01]  /*1760*/  IMAD R26, R26, 0x800, R39 ;  /* 0x000008001a1a7824 */ /* 0x000fe200078e0227 */
[----:B------:R-:W-:Y:S01]  /*1770*/  LOP3.LUT R24, R55, 0x40, R38, 0xfe, !PT ;  /* 0x0000004037187812 */ /* 0x000fe200078efe26 */
[----:B------:R-:W-:Y:S01]  /*1780*/  FADD R59, R59, R36 ;  /* 0x000000243b3b7221 */ /* 0x000fe20000000000 */
[----:B------:R-:W-:-:S02]  /*1790*/  LOP3.LUT R54, R55, 0x80, R38, 0xfe, !PT ;  /* 0x0000008037367812 */ /* 0x000fc400078efe26 */
[--C-:B------:R-:W-:Y:S01]  /*17a0*/  LOP3.LUT R56, R55, 0xc0, R38.reuse, 0xfe, !PT ;  /* 0x000000c037387812 */ /* 0x100fe200078efe26 */
[----:B------:R-:W-:Y:S01]  /*17b0*/  IMAD R38, R37, 0x101, R38 ;  /* 0x0000010125267824 */ /* 0x000fe200078e0226 */
[----:B------:R-:W-:Y:S01]  /*17c0*/  FMUL R37, R25, R10 ;  /* 0x0000000a19257220 */ /* 0x000fe20000400000 */
[----:B------:R-:W-:Y:S01]  /*17d0*/  FMUL R36, R8, R11 ;  /* 0x0000000b08247220 */ /* 0x000fe20000400000 */
[----:B------:R-:W-:Y:S01]  /*17e0*/  FMUL R34, R34, R27 ;  /* 0x0000001b22227220 */ /* 0x000fe20000400000 */
[----:B------:R-:W-:Y:S01]  /*17f0*/  CS2R R8, SRZ ;  /* 0x0000000000087805 */ /* 0x000fe2000001ff00 */
[----:B------:R-:W-:Y:S01]  /*1800*/  CS2R R10, SRZ ;  /* 0x00000000000a7805 */ /* 0x000fe2000001ff00 */
[----:B------:R-:W-:-:S05]  /*1810*/  IMAD.WIDE R26, R26, R49, c[0x0][0x178] ;  /* 0x00005e001a1a7625 */ /* 0x000fca00078e0231 */
[----:B------:R0:W5:Y:S01]  /*1820*/  @P3 LDG.E.EL.128 R8, [R26.64] ;  /* 0x000000041a083981 */ /* 0x000162000c2e1d00 */
[----:B------:R-:W-:Y:S01]  /*1830*/  ISETP.LT.AND P6, PT, R24, 0x100, !P5 ;  /* 0x000001001800780c */ /* 0x000fe20006fc1270 */
[----:B0-----:R-:W-:Y:S01]  /*1840*/  CS2R R26, SRZ ;  /* 0x00000000001a7805 */ /* 0x001fe2000001ff00 */
[----:B-----5:R-:W-:Y:S02]  /*1850*/  SEL R8, R8, RZ, P3 ;  /* 0x000000ff08087207 */ /* 0x020fe40001800000 */
[----:B------:R-:W-:Y:S02]  /*1860*/  SEL R9, R9, RZ, P3 ;  /* 0x000000ff09097207 */ /* 0x000fe40001800000 */
[----:B------:R-:W-:Y:S01]  /*1870*/  FSEL R53, R8, RZ, !P5 ;  /* 0x000000ff08357208 */ /* 0x000fe20006800000 */
[----:B------:R-:W-:Y:S01]  /*1880*/  IMAD R8, R24, 0x800, R39 ;  /* 0x0000080018087824 */ /* 0x000fe200078e0227 */
[----:B------:R-:W-:Y:S01]  /*1890*/  FSEL R55, R9, RZ, !P5 ;  /* 0x000000ff09377208 */ /* 0x000fe20006800000 */
[----:B------:R-:W-:-:S02]  /*18a0*/  CS2R R24, SRZ ;  /* 0x0000000000187805 */ /* 0x000fc4000001ff00 */
[----:B------:R-:W-:-:S05]  /*18b0*/  IMAD.WIDE R8, R8, R49, c[0x0][0x178] ;  /* 0x00005e0008087625 */ /* 0x000fca00078e0231 */
[----:B------:R0:W5:Y:S01]  /*18c0*/  @P6 LDG.E.EL.128 R24, [R8.64] ;  /* 0x0000000408186981 */ /* 0x000162000c2e1d00 */
[----:B------:R-:W-:Y:S02]  /*18d0*/  SEL R11, R11, RZ, P3 ;  /* 0x000000ff0b0b7207 */ /* 0x000fe40001800000 */
[----:B------:R-:W-:Y:S01]  /*18e0*/  SEL R10, R10, RZ, P3 ;  /* 0x000000ff0a0a7207 */ /* 0x000fe20001800000 */
[----:B------:R-:W-:Y:S01]  /*18f0*/  STS [R38.X4], R53 ;  /* 0x0000003526007388 */ /* 0x000fe20000004800 */
[----:B------:R-:W-:Y:S01]  /*1900*/  ISETP.LT.AND P3, PT, R54, 0x100, !P5 ;  /* 0x000001003600780c */ /* 0x000fe20006f61270 */
[----:B------:R-:W-:Y:S01]  /*1910*/  FADD R61, R61, R62 ;  /* 0x0000003e3d3d7221 */ /* 0x000fe20000000000 */
[----:B------:R-:W-:Y:S01]  /*1920*/  FSEL R63, R10, RZ, !P5 ;  /* 0x000000ff0a3f7208 */ /* 0x000fe20006800000 */
[----:B------:R-:W-:Y:S01]  /*1930*/  STS [R38.X4+0x404], R55 ;  /* 0x0004043726007388 */ /* 0x000fe20000004800 */
[--C-:B------:R-:W-:Y:S02]  /*1940*/  IMAD R62, R54, 0x800, R39.reuse ;  /* 0x00000800363e7824 */ /* 0x100fe400078e0227 */
[----:B------:R-:W-:Y:S01]  /*1950*/  IMAD R54, R56, 0x800, R39 ;  /* 0x0000080038367824 */ /* 0x000fe200078e0227 */
[----:B------:R1:W-:Y:S01]  /*1960*/  STS [R38.X4+0x808], R63 ;  /* 0x0008083f26007388 */ /* 0x0003e20000004800 */
[----:B0-----:R-:W-:Y:S01]  /*1970*/  CS2R R8, SRZ ;  /* 0x0000000000087805 */ /* 0x001fe2000001ff00 */
[----:B-1----:R-:W-:Y:S01]  /*1980*/  IMAD.WIDE R62, R62, R49, c[0x0][0x178] ;  /* 0x00005e003e3e7625 */ /* 0x002fe200078e0231 */
[----:B-----5:R-:W-:-:S02]  /*1990*/  SEL R24, R24, RZ, P6 ;  /* 0x000000ff18187207 */ /* 0x020fc40003000000 */
[----:B------:R-:W-:Y:S02]  /*19a0*/  SEL R25, R25, RZ, P6 ;  /* 0x000000ff19197207 */ /* 0x000fe40003000000 */
[----:B------:R-:W-:Y:S02]  /*19b0*/  SEL R26, R26, RZ, P6 ;  /* 0x000000ff1a1a7207 */ /* 0x000fe40003000000 */
[----:B------:R-:W-:Y:S02]  /*19c0*/  SEL R53, R27, RZ, P6 ;  /* 0x000000ff1b357207 */ /* 0x000fe40003000000 */
[----:B------:R-:W-:Y:S02]  /*19d0*/  ISETP.LT.AND P6, PT, R56, 0x100, !P5 ;  /* 0x000001003800780c */ /* 0x000fe40006fc1270 */
[----:B------:R-:W-:Y:S02]  /*19e0*/  FSEL R27, R11, RZ, !P5 ;  /* 0x000000ff0b1b7208 */ /* 0x000fe40006800000 */
[----:B------:R-:W-:Y:S01]  /*19f0*/  FSEL R55, R24, RZ, !P5 ;  /* 0x000000ff18377208 */ /* 0x000fe20006800000 */
[----:B------:R-:W-:Y:S01]  /*1a00*/  CS2R R10, SRZ ;  /* 0x00000000000a7805 */ /* 0x000fe2000001ff00 */
[----:B------:R-:W-:Y:S01]  /*1a10*/  FSEL R65, R25, RZ, !P5 ;  /* 0x000000ff19417208 */ /* 0x000fe20006800000 */
[----:B------:R0:W-:Y:S01]  /*1a20*/  STS [R38.X4+0xc0c], R27 ;  /* 0x000c0c1b26007388 */ /* 0x0001e20000004800 */
[----:B------:R-:W-:Y:S01]  /*1a30*/  FSEL R67, R26, RZ, !P5 ;  /* 0x000000ff1a437208 */ /* 0x000fe20006800000 */
[----:B------:R-:W-:-:S02]  /*1a40*/  CS2R R24, SRZ ;  /* 0x0000000000187805 */ /* 0x000fc4000001ff00 */
[----:B------:R1:W-:Y:S04]  /*1a50*/  STS [R38.X4+0x100], R55 ;  /* 0x0001003726007388 */ /* 0x0003e80000004800 */
[----:B------:R-:W5:Y:S01]  /*1a60*/  @P3 LDG.E.EL.128 R8, [R62.64] ;  /* 0x000000043e083981 */ /* 0x000f62000c2e1d00 */
[----:B0-----:R-:W-:Y:S01]  /*1a70*/  CS2R R26, SRZ ;  /* 0x00000000001a7805 */ /* 0x001fe2000001ff00 */
[----:B-1----:R-:W-:-:S05]  /*1a80*/  IMAD.WIDE R54, R54, R49, c[0x0][0x178] ;  /* 0x00005e0036367625 */ /* 0x002fca00078e0231 */
[----:B------:R-:W2:Y:S01]  /*1a90*/  @P6 LDG.E.EL.128 R24, [R54.64] ;  /* 0x0000000436186981 */ /* 0x000ea2000c2e1d00 */
[----:B------:R-:W-:Y:S01]  /*1aa0*/  FSEL R53, R53, RZ, !P5 ;  /* 0x000000ff35357208 */ /* 0x000fe20006800000 */
[C-C-:B------:R-:W-:Y:S01]  /*1ab0*/  IMAD.IADD R39, R41.reuse, 0x1, R4.reuse ;  /* 0x0000000129277824 */ /* 0x140fe200078e0204 */
[----:B------:R-:W-:-:S03]  /*1ac0*/  IADD3 R41, R41, 0x80000, R4 ;  /* 0x0008000029297810 */ /* 0x000fc60007ffe004 */
[----:B------:R0:W-:Y:S04]  /*1ad0*/  STS [R38.X4+0xd0c], R53 ;  /* 0x000d0c3526007388 */ /* 0x0001e80000004800 */
[----:B------:R-:W-:Y:S04]  /*1ae0*/  STS [R38.X4+0x504], R65 ;  /* 0x0005044126007388 */ /* 0x000fe80000004800 */
[----:B------:R-:W-:Y:S01]  /*1af0*/  STS [R38.X4+0x908], R67 ;  /* 0x0009084326007388 */ /* 0x000fe20000004800 */
[----:B-----5:R-:W-:Y:S02]  /*1b00*/  SEL R8, R8, RZ, P3 ;  /* 0x000000ff08087207 */ /* 0x020fe40001800000 */
[----:B------:R-:W-:-:S02]  /*1b10*/  SEL R4, R9, RZ, P3 ;  /* 0x000000ff09047207 */ /* 0x000fc40001800000 */
[----:B------:R-:W-:Y:S02]  /*1b20*/  SEL R10, R10, RZ, P3 ;  /* 0x000000ff0a0a7207 */ /* 0x000fe40001800000 */
[----:B------:R-:W-:Y:S02]  /*1b30*/  SEL R56, R11, RZ, P3 ;  /* 0x000000ff0b387207 */ /* 0x000fe40001800000 */
[----:B------:R-:W-:Y:S02]  /*1b40*/  ISETP.GT.AND P3, PT, R58, 0x2, PT ;  /* 0x000000023a00780c */ /* 0x000fe40003f64270 */
[----:B--2---:R-:W-:Y:S02]  /*1b50*/  SEL R24, R24, RZ, P6 ;  /* 0x000000ff18187207 */ /* 0x004fe40003000000 */
[----:B------:R-:W-:Y:S02]  /*1b60*/  SEL R25, R25, RZ, P6 ;  /* 0x000000ff19197207 */ /* 0x000fe40003000000 */
[----:B------:R-:W-:-:S02]  /*1b70*/  SEL R26, R26, RZ, P6 ;  /* 0x000000ff1a1a7207 */ /* 0x000fc40003000000 */
[----:B------:R-:W-:Y:S02]  /*1b80*/  SEL R27, R27, RZ, P6 ;  /* 0x000000ff1b1b7207 */ /* 0x000fe40003000000 */
[----:B------:R-:W-:Y:S02]  /*1b90*/  FSEL R9, R8, RZ, !P5 ;  /* 0x000000ff08097208 */ /* 0x000fe40006800000 */
[----:B------:R-:W-:Y:S02]  /*1ba0*/  FSEL R11, R4, RZ, !P5 ;  /* 0x000000ff040b7208 */ /* 0x000fe40006800000 */
[----:B------:R-:W-:Y:S02]  /*1bb0*/  FSEL R49, R10, RZ, !P5 ;  /* 0x000000ff0a317208 */ /* 0x000fe40006800000 */
[----:B------:R-:W-:Y:S02]  /*1bc0*/  FSEL R55, R56, RZ, !P5 ;  /* 0x000000ff38377208 */ /* 0x000fe40006800000 */
[----:B0-----:R-:W-:-:S02]  /*1bd0*/  FSEL R53, R24, RZ, !P5 ;  /* 0x000000ff18357208 */ /* 0x001fc40006800000 */
[----:B------:R-:W-:Y:S02]  /*1be0*/  FSEL R25, R25, RZ, !P5 ;  /* 0x000000ff19197208 */ /* 0x000fe40006800000 */
[----:B------:R-:W-:Y:S02]  /*1bf0*/  FSEL R63, R26, RZ, !P5 ;  /* 0x000000ff1a3f7208 */ /* 0x000fe40006800000 */
[----:B------:R-:W-:Y:S02]  /*1c00*/  FSEL R27, R27, RZ, !P5 ;  /* 0x000000ff1b1b7208 */ /* 0x000fe40006800000 */
[----:B------:R-:W-:Y:S01]  /*1c10*/  ISETP.LT.AND P5, PT, R2, 0x100, P3 ;  /* 0x000001000200780c */ /* 0x000fe20001fa1270 */
[----:B------:R0:W-:Y:S04]  /*1c20*/  STS [R38.X4+0x200], R9 ;  /* 0x0002000926007388 */ /* 0x0001e80000004800 */
[----:B------:R1:W-:Y:S04]  /*1c30*/  STS [R38.X4+0x604], R11 ;  /* 0x0006040b26007388 */ /* 0x0003e80000004800 */
[----:B------:R2:W-:Y:S01]  /*1c40*/  STS [R38.X4+0xe0c], R55 ;  /* 0x000e0c3726007388 */ /* 0x0005e20000004800 */
[----:B0-----:R-:W-:-:S03]  /*1c50*/  CS2R R8, SRZ ;  /* 0x0000000000087805 */ /* 0x001fc6000001ff00 */
[----:B------:R0:W-:Y:S01]  /*1c60*/  STS [R38.X4+0x704], R25 ;  /* 0x0007041926007388 */ /* 0x0001e20000004800 */
[----:B-1----:R-:W-:-:S03]  /*1c70*/  CS2R R10, SRZ ;  /* 0x00000000000a7805 */ /* 0x002fc6000001ff00 */
[----:B------:R1:W-:Y:S01]  /*1c80*/  STS [R38.X4+0xf0c], R27 ;  /* 0x000f0c1b26007388 */ /* 0x0003e20000004800 */
[----:B--2---:R-:W-:-:S03]  /*1c90*/  IMAD.WIDE R54, R39, R50, c[0x0][0x180] ;  /* 0x0000600027367625 */ /* 0x004fc600078e0232 */
[----:B------:R-:W-:Y:S01]  /*1ca0*/  STS [R38.X4+0xa08], R49 ;  /* 0x000a083126007388 */ /* 0x000fe20000004800 */
[----:B0-----:R-:W-:-:S03]  /*1cb0*/  CS2R R24, SRZ ;  /* 0x0000000000187805 */ /* 0x001fc6000001ff00 */
[----:B------:R-:W-:Y:S01]  /*1cc0*/  STS [R38.X4+0x300], R53 ;  /* 0x0003003526007388 */ /* 0x000fe20000004800 */
[----:B-1----:R-:W-:-:S03]  /*1cd0*/  CS2R R26, SRZ ;  /* 0x00000000001a7805 */ /* 0x002fc6000001ff00 */
[----:B------:R-:W-:Y:S04]  /*1ce0*/  STS [R38.X4+0xb08], R63 ;  /* 0x000b083f26007388 */ /* 0x000fe80000004800 */
[----:B------:R-:W-:Y:S06]  /*1cf0*/  BAR.SYNC 0x0 ;  /* 0x0000000000007b1d */ /* 0x000fec0000000000 */
[----:B------:R-:W-:Y:S01]  /*1d00*/  IMAD.WIDE R38, R41, R50, c[0x0][0x180] ;  /* 0x0000600029267625 */ /* 0x000fe200078e0232 */
[----:B------:R0:W2:Y:S04]  /*1d10*/  @P5 LDG.E.EL.128 R8, [R54.64] ;  /* 0x0000000436085981 */ /* 0x0000a8000c2e1d00 */
[----:B------:R-:W5:Y:S01]  /*1d20*/  @P5 LDG.E.EL.128 R24, [R38.64] ;  /* 0x0000000426185981 */ /* 0x000f62000c2e1d00 */
[----:B------:R-:W-:-:S05]  /*1d30*/  IMAD R0, R3, 0x101, R0 ;  /* 0x0000010103007824 */ /* 0x000fca00078e0200 */
[----:B------:R-:W1:Y:S04]  /*1d40*/  LDS R53, [R0.X4+0x8] ;  /* 0x0000080000357984 */ /* 0x000e680000004800 */
[----:B------:R-:W1:Y:S04]  /*1d50*/  LDS R56, [R0.X4+0xc] ;  /* 0x00000c0000387984 */ /* 0x000e680000004800 */
[----:B0-----:R-:W0:Y:S01]  /*1d60*/  LDS R55, [R0.X4+0x10] ;  /* 0x0000100000377984 */ /* 0x001e220000004800 */
[----:B------:R-:W-:Y:S02]  /*1d70*/  ISETP.NE.AND P6, PT, R58, 0x2, PT ;  /* 0x000000023a00780c */ /* 0x000fe40003fc5270 */
[----:B--2---:R-:W-:-:S02]  /*1d80*/  SEL R4, R9, RZ, P5 ;  /* 0x000000ff09047207 */ /* 0x004fc40002800000 */
[----:B-----5:R-:W-:Y:S02]  /*1d90*/  SEL R25, R25, RZ, P5 ;  /* 0x000000ff19197207 */ /* 0x020fe40002800000 */
[----:B------:R-:W-:Y:S02]  /*1da0*/  SEL R3, R8, RZ, P5 ;  /* 0x000000ff08037207 */ /* 0x000fe40002800000 */
[----:B------:R-:W-:Y:S01]  /*1db0*/  SEL R41, R10, RZ, P5 ;  /* 0x000000ff0a297207 */ /* 0x000fe20002800000 */
[----:B------:R-:W-:Y:S01]  /*1dc0*/  IMAD.U32 R10, R4, 0x10000, RZ ;  /* 0x00010000040a7824 */ /* 0x000fe200078e00ff */
[----:B------:R-:W-:Y:S01]  /*1dd0*/  SEL R24, R24, RZ, P5 ;  /* 0x000000ff18187207 */ /* 0x000fe20002800000 */
[----:B------:R-:W-:Y:S01]  /*1de0*/  IMAD.U32 R9, R25, 0x10000, RZ ;  /* 0x0001000019097824 */ /* 0x000fe200078e00ff */
[----:B------:R-:W-:Y:S01]  /*1df0*/  SEL R26, R26, RZ, P5 ;  /* 0x000000ff1a1a7207 */ /* 0x000fe20002800000 */
[----:B------:R-:W-:Y:S01]  /*1e00*/  IMAD.U32 R49, R3, 0x10000, RZ ;  /* 0x0001000003317824 */ /* 0x000fe200078e00ff */
[----:B------:R-:W-:Y:S01]  /*1e10*/  SEL R38, R11, RZ, P5 ;  /* 0x000000ff0b267207 */ /* 0x000fe20002800000 */
[----:B------:R-:W-:Y:S01]  /*1e20*/  FADD R9, R10, R9 ;  /* 0x000000090a097221 */ /* 0x000fe20000000000 */
[----:B------:R-:W-:Y:S01]  /*1e30*/  IMAD.U32 R39, R41, 0x10000, RZ ;  /* 0x0001000029277824 */ /* 0x000fe200078e00ff */
[----:B------:R-:W-:Y:S01]  /*1e40*/  PRMT R3, R3, 0x7632, R3 ;  /* 0x0000763203037816 */ /* 0x000fe20000000003 */
[----:B------:R-:W-:Y:S01]  /*1e50*/  IMAD.U32 R8, R24, 0x10000, RZ ;  /* 0x0001000018087824 */ /* 0x000fe200078e00ff */
[----:B------:R-:W-:Y:S01]  /*1e60*/  PRMT R4, R4, 0x7632, R4 ;  /* 0x0000763204047816 */ /* 0x000fe20000000004 */
[----:B------:R-:W-:Y:S01]  /*1e70*/  IMAD.U32 R10, R26, 0x10000, RZ ;  /* 0x000100001a0a7824 */ /* 0x000fe200078e00ff */
[----:B------:R-:W-:-:S02]  /*1e80*/  PRMT R41, R41, 0x7632, R41 ;  /* 0x0000763229297816 */ /* 0x000fc40000000029 */
[----:B------:R-:W-:Y:S02]  /*1e90*/  SEL R27, R27, RZ, P5 ;  /* 0x000000ff1b1b7207 */ /* 0x000fe40002800000 */
[----:B------:R-:W-:Y:S02]  /*1ea0*/  PRMT R24, R24, 0x7632, R24 ;  /* 0x0000763218187816 */ /* 0x000fe40000000018 */
[----:B------:R-:W-:Y:S02]  /*1eb0*/  PRMT R25, R25, 0x7632, R25 ;  /* 0x0000763219197816 */ /* 0x000fe40000000019 */
[----:B------:R-:W-:Y:S01]  /*1ec0*/  PRMT R26, R26, 0x7632, R26 ;  /* 0x000076321a1a7816 */ /* 0x000fe2000000001a */
[----:B------:R-:W-:Y:S02]  /*1ed0*/  IMAD.U32 R54, R38, 0x10000, RZ ;  /* 0x0001000026367824 */ /* 0x000fe400078e00ff */
[----:B------:R-:W-:Y:S02]  /*1ee0*/  IMAD.U32 R3, R3, 0x10000, RZ ;  /* 0x0001000003037824 */ /* 0x000fe400078e00ff */
[----:B------:R-:W-:-:S02]  /*1ef0*/  IMAD.U32 R4, R4, 0x10000, RZ ;  /* 0x0001000004047824 */ /* 0x000fc400078e00ff */
[----:B------:R-:W-:Y:S02]  /*1f00*/  IMAD.U32 R41, R41, 0x10000, RZ ;  /* 0x0001000029297824 */ /* 0x000fe400078e00ff */
[----:B------:R-:W-:Y:S02]  /*1f10*/  IMAD.U32 R11, R27, 0x10000, RZ ;  /* 0x000100001b0b7824 */ /* 0x000fe400078e00ff */
[----:B------:R-:W-:Y:S02]  /*1f20*/  IMAD.U32 R24, R24, 0x10000, RZ ;  /* 0x0001000018187824 */ /* 0x000fe400078e00ff */
[----:B------:R-:W-:Y:S02]  /*1f30*/  IMAD.U32 R25, R25, 0x10000, RZ ;  /* 0x0001000019197824 */ /* 0x000fe400078e00ff */
[----:B------:R-:W-:Y:S01]  /*1f40*/  IMAD.U32 R26, R26, 0x10000, RZ ;  /* 0x000100001a1a7824 */ /* 0x000fe200078e00ff */
[----:B------:R-:W-:Y:S01]  /*1f50*/  FADD R8, R49, R8 ;  /* 0x0000000831087221 */ /* 0x000fe20000000000 */
[----:B------:R-:W-:Y:S01]  /*1f60*/  FADD R11, R54, R11 ;  /* 0x0000000b360b7221 */ /* 0x000fe20000000000 */
[----:B------:R-:W-:Y:S01]  /*1f70*/  FADD R24, R3, R24 ;  /* 0x0000001803187221 */ /* 0x000fe20000000000 */
[----:B------:R-:W-:Y:S01]  /*1f80*/  FADD R25, R4, R25 ;  /* 0x0000001904197221 */ /* 0x000fe20000000000 */
[----:B------:R-:W-:Y:S01]  /*1f90*/  FADD R26, R41, R26 ;  /* 0x0000001a291a7221 */ /* 0x000fe20000000000 */
[----:B------:R-:W2:Y:S04]  /*1fa0*/  LDS R54, [R0.X4+0x4] ;  /* 0x0000040000367984 */ /* 0x000ea80000004800 */
[----:B------:R-:W5:Y:S04]  /*1fb0*/  LDS R41, [R0.X4] ;  /* 0x0000000000297984 */ /* 0x000f680000004800 */
[----:B------:R-:W3:Y:S04]  /*1fc0*/  LDS R3, [R0.X4+0x14] ;  /* 0x0000140000037984 */ /* 0x000ee80000004800 */
[----:B------:R-:W4:Y:S04]  /*1fd0*/  LDS R4, [R0.X4+0x18] ;  /* 0x0000180000047984 */ /* 0x000f280000004800 */
[----:B------:R-:W4:Y:S01]  /*1fe0*/  LDS R49, [R0.X4+0x1c] ;  /* 0x00001c0000317984 */ /* 0x000f220000004800 */
[----:B------:R-:W-:-:S02]  /*1ff0*/  PRMT R38, R38, 0x7632, R38 ;  /* 0x0000763226267816 */ /* 0x000fc40000000026 */
[----:B------:R-:W-:-:S03]  /*2000*/  PRMT R27, R27, 0x7632, R27 ;  /* 0x000076321b1b7816 */ /* 0x000fc6000000001b */
[----:B------:R-:W-:Y:S02]  /*2010*/  IMAD.U32 R38, R38, 0x10000, RZ ;  /* 0x0001000026267824 */ /* 0x000fe400078e00ff */
[----:B------:R-:W-:Y:S01]  /*2020*/  IMAD.U32 R27, R27, 0x10000, RZ ;  /* 0x000100001b1b7824 */ /* 0x000fe200078e00ff */
[----:B------:R-:W-:Y:S01]  /*2030*/  FADD R10, R39, R10 ;  /* 0x0000000a270a7221 */ /* 0x000fe20000000000 */
[----:B------:R-:W-:Y:S02]  /*2040*/  ISETP.GT.AND P5, PT, R6, 0x2, PT ;  /* 0x000000020600780c */ /* 0x000fe40003fa4270 */
[----:B------:R-:W-:Y:S01]  /*2050*/  FADD R27, R38, R27 ;  /* 0x0000001b261b7221 */ /* 0x000fe20000000000 */
[----:B-1----:R-:W-:Y:S02]  /*2060*/  @P6 FSEL R53, R9, RZ, P3 ;  /* 0x000000ff09356208 */ /* 0x002fe40001800000 */
[----:B------:R-:W-:Y:S02]  /*2070*/  @P6 FSEL R56, R25, RZ, P3 ;  /* 0x000000ff19386208 */ /* 0x000fe40001800000 */
[----:B0-----:R-:W-:Y:S01]  /*2080*/  @P6 FSEL R55, R10, RZ, P3 ;  /* 0x000000ff0a376208 */ /* 0x001fe20001800000 */
[----:B------:R-:W-:Y:S01]  /*2090*/  IMAD.IADD R39, R43, 0x1, R40 ;  /* 0x000000012b277824 */ /* 0x000fe200078e0228 */
[----:B--2---:R-:W-:-:S02]  /*20a0*/  @P6 FSEL R54, R24, RZ, P3 ;  /* 0x000000ff18366208 */ /* 0x004fc40001800000 */
[----:B-----5:R-:W-:Y:S02]  /*20b0*/  @P6 FSEL R41, R8, RZ, P3 ;  /* 0x000000ff08296208 */ /* 0x020fe40001800000 */
[----:B---3--:R-:W-:Y:S02]  /*20c0*/  @P6 FSEL R3, R26, RZ, P3 ;  /* 0x000000ff1a036208 */ /* 0x008fe40001800000 */
[----:B----4-:R-:W-:Y:S02]  /*20d0*/  @P6 FSEL R4, R11, RZ, P3 ;  /* 0x000000ff0b046208 */ /* 0x010fe40001800000 */
[----:B------:R-:W-:Y:S02]  /*20e0*/  @P6 FSEL R49, R27, RZ, P3 ;  /* 0x000000ff1b316208 */ /* 0x000fe40001800000 */
[----:B------:R-:W-:Y:S01]  /*20f0*/  ISETP.LT.AND P6, PT, R2, 0x100, P5 ;  /* 0x000001000200780c */ /* 0x000fe20002fc1270 */
[----:B------:R-:W-:Y:S01]  /*2100*/  CS2R R8, SRZ ;  /* 0x0000000000087805 */ /* 0x000fe2000001ff00 */
[----:B------:R-:W-:Y:S01]  /*2110*/  CS2R R10, SRZ ;  /* 0x00000000000a7805 */ /* 0x000fe2000001ff00 */
[----:B------:R-:W-:Y:S01]  /*2120*/  IMAD.WIDE R38, R39, R50, c[0x0][0x180] ;  /* 0x0000600027267625 */ /* 0x000fe200078e0232 */
[----:B------:R-:W-:Y:S01]  /*2130*/  IADD3 R43, R43, 0x80000, R40 ;  /* 0x000800002b2b7810 */ /* 0x000fe20007ffe028 */
[----:B------:R-:W-:Y:S01]  /*2140*/  CS2R R24, SRZ ;  /* 0x0000000000187805 */ /* 0x000fe2000001ff00 */
[----:B------:R-:W-:-:S07]  /*2150*/  CS2R R26, SRZ ;  /* 0x00000000001a7805 */ /* 0x000fce000001ff00 */
[----:B------:R0:W2:Y:S02]  /*2160*/  @P6 LDG.E.EL.128 R8, [R38.64] ;  /* 0x0000000426086981 */ /* 0x0000a4000c2e1d00 */
[----:B0-----:R-:W-:-:S05]  /*2170*/  IMAD.WIDE R38, R43, R50, c[0x0][0x180] ;  /* 0x000060002b267625 */ /* 0x001fca00078e0232 */
[----:B------:R-:W3:Y:S01]  /*2180*/  @P6 LDG.E.EL.128 R24, [R38.64] ;  /* 0x0000000426186981 */ /* 0x000ee2000c2e1d00 */
[--C-:B------:R-:W-:Y:S01]  /*2190*/  IMAD R7, R7, 0x100, R2.reuse ;  /* 0x0000010007077824 */ /* 0x100fe200078e0202 */
[----:B------:R-:W-:Y:S01]  /*21a0*/  ISETP.GE.AND P3, PT, R2, 0x100, PT ;  /* 0x000001000200780c */ /* 0x000fe20003f66270 */
[----:B------:R-:W-:Y:S01]  /*21b0*/  IMAD R5, R5, 0x100, R2 ;  /* 0x0000010005057824 */ /* 0x000fe200078e0202 */
[----:B------:R-:W-:Y:S02]  /*21c0*/  FSEL R2, R35, RZ, P0 ;  /* 0x000000ff23027208 */ /* 0x000fe40000000000 */
[----:B------:R-:W-:Y:S02]  /*21d0*/  FSEL R33, R33, RZ, P0 ;  /* 0x000000ff21217208 */ /* 0x000fe40000000000 */
[----:B------:R-:W-:Y:S01]  /*21e0*/  SEL R12, R12, RZ, P4 ;  /* 0x000000ff0c0c7207 */ /* 0x000fe20002000000 */
[----:B------:R-:W-:Y:S01]  /*21f0*/  FADD R47, R47, R2 ;  /* 0x000000022f2f7221 */ /* 0x000fe20000000000 */
[----:B------:R-:W-:Y:S01]  /*2200*/  FSEL R35, R32, RZ, P0 ;  /* 0x000000ff20237208 */ /* 0x000fe20000000000 */
[----:B------:R-:W-:Y:S01]  /*2210*/  FADD R42, R42, R33 ;  /* 0x000000212a2a7221 */ /* 0x000fe20000000000 */
[----:B------:R-:W-:-:S02]  /*2220*/  SEL R13, R13, RZ, P4 ;  /* 0x000000ff0d0d7207 */ /* 0x000fc40002000000 */
[C---:B------:R-:W-:Y:S01]  /*2230*/  PRMT R2, R12.reuse, 0x7632, R2 ;  /* 0x000076320c027816 */ /* 0x040fe20000000002 */
[----:B------:R-:W-:Y:S01]  /*2240*/  IMAD.U32 R12, R12, 0x10000, RZ ;  /* 0x000100000c0c7824 */ /* 0x000fe200078e00ff */
[----:B------:R-:W-:Y:S01]  /*2250*/  SEL R33, R16, RZ, P4 ;  /* 0x000000ff10217207 */ /* 0x000fe20002000000 */
[----:B------:R-:W-:Y:S01]  /*2260*/  FADD R44, R44, R35 ;  /* 0x000000232c2c7221 */ /* 0x000fe20000000000 */
[----:B------:R-:W-:Y:S01]  /*2270*/  FSEL R34, R34, RZ, P0 ;  /* 0x000000ff22227208 */ /* 0x000fe20000000000 */
[----:B------:R-:W-:Y:S01]  /*2280*/  IMAD.U32 R16, R13, 0x10000, RZ ;  /* 0x000100000d107824 */ /* 0x000fe200078e00ff */
[----:B------:R-:W-:Y:S02]  /*2290*/  FSEL R37, R37, RZ, P0 ;  /* 0x000000ff25257208 */ /* 0x000fe40000000000 */
[----:B------:R-:W-:Y:S02]  /*22a0*/  FSEL R43, R36, RZ, P0 ;  /* 0x000000ff242b7208 */ /* 0x000fe40000000000 */
[----:B------:R-:W-:Y:S01]  /*22b0*/  ISETP.NE.AND P0, PT, R6, 0x2, PT ;  /* 0x000000020600780c */ /* 0x000fe20003f05270 */
[----:B------:R-:W-:Y:S01]  /*22c0*/  IMAD.U32 R6, R2, 0x10000, RZ ;  /* 0x0001000002067824 */ /* 0x000fe200078e00ff */
[----:B------:R-:W-:Y:S01]  /*22d0*/  SEL R35, R18, RZ, P4 ;  /* 0x000000ff12237207 */ /* 0x000fe20002000000 */
[----:B------:R-:W-:Y:S01]  /*22e0*/  FMUL R2, R12, R33 ;  /* 0x000000210c027220 */ /* 0x000fe20000400000 */
[----:B------:R-:W-:-:S02]  /*22f0*/  PRMT R13, R13, 0x7632, R13 ;  /* 0x000076320d0d7816 */ /* 0x000fc4000000000d */
[----:B------:R-:W-:Y:S01]  /*2300*/  SEL R17, R17, RZ, P4 ;  /* 0x000000ff11117207 */ /* 0x000fe20002000000 */
[----:B------:R-:W-:Y:S01]  /*2310*/  FMUL R12, R16, R35 ;  /* 0x00000023100c7220 */ /* 0x000fe20000400000 */
[----:B------:R-:W-:Y:S01]  /*2320*/  SEL R14, R14, RZ, P4 ;  /* 0x000000ff0e0e7207 */ /* 0x000fe20002000000 */
[----:B------:R-:W-:Y:S01]  /*2330*/  IMAD.U32 R16, R13, 0x10000, RZ ;  /* 0x000100000d107824 */ /* 0x000fe200078e00ff */
[----:B------:R-:W-:Y:S01]  /*2340*/  FSEL R13, R2, RZ, P4 ;  /* 0x000000ff020d7208 */ /* 0x000fe20002000000 */
[----:B------:R-:W-:Y:S01]  /*2350*/  FMUL R6, R6, R17 ;  /* 0x0000001106067220 */ /* 0x000fe20000400000 */
[----:B------:R-:W-:Y:S02]  /*2360*/  SEL R15, R15, RZ, P4 ;  /* 0x000000ff0f0f7207 */ /* 0x000fe40002000000 */
[----:B------:R-:W-:Y:S01]  /*2370*/  SEL R19, R19, RZ, P4 ;  /* 0x000000ff13137207 */ /* 0x000fe20002000000 */
[----:B------:R-:W-:Y:S01]  /*2380*/  FADD R52, R52, R13 ;  /* 0x0000000d34347221 */ /* 0x000fe20000000000 */
[----:B------:R-:W-:Y:S01]  /*2390*/  FSEL R6, R6, RZ, P4 ;  /* 0x000000ff06067208 */ /* 0x000fe20002000000 */
[C---:B------:R-:W-:Y:S01]  /*23a0*/  IMAD.U32 R13, R14.reuse, 0x10000, RZ ;  /* 0x000100000e0d7824 */ /* 0x040fe200078e00ff */
[----:B------:R-:W-:Y:S01]  /*23b0*/  PRMT R14, R14, 0x7632, R14 ;  /* 0x000076320e0e7816 */ /* 0x000fe2000000000e */
[C---:B------:R-:W-:Y:S01]  /*23c0*/  IMAD.U32 R17, R15.reuse, 0x10000, RZ ;  /* 0x000100000f117824 */ /* 0x040fe200078e00ff */
[----:B------:R-:W-:Y:S01]  /*23d0*/  PRMT R15, R15, 0x7632, R15 ;  /* 0x000076320f0f7816 */ /* 0x000fe2000000000f */
[----:B------:R-:W-:Y:S01]  /*23e0*/  FADD R57, R57, R6 ;  /* 0x0000000639397221 */ /* 0x000fe20000000000 */
[----:B------:R-:W-:Y:S01]  /*23f0*/  SEL R20, R20, RZ, P4 ;  /* 0x000000ff14147207 */ /* 0x000fe20002000000 */
[----:B------:R-:W-:Y:S01]  /*2400*/  FADD R48, R48, R37 ;  /* 0x0000002530307221 */ /* 0x000fe20000000000 */
[----:B------:R-:W-:Y:S01]  /*2410*/  SEL R21, R21, RZ, P4 ;  /* 0x000000ff15157207 */ /* 0x000fe20002000000 */
[----:B------:R-:W-:Y:S01]  /*2420*/  IMAD.U32 R14, R14, 0x10000, RZ ;  /* 0x000100000e0e7824 */ /* 0x000fe200078e00ff */
[----:B------:R-:W-:Y:S01]  /*2430*/  SEL R23, R23, RZ, P4 ;  /* 0x000000ff17177207 */ /* 0x000fe20002000000 */
[----:B------:R-:W-:Y:S01]  /*2440*/  IMAD.U32 R6, R15, 0x10000, RZ ;  /* 0x000100000f067824 */ /* 0x000fe200078e00ff */
[----:B------:R-:W-:Y:S01]  /*2450*/  FMUL R2, R16, R19 ;  /* 0x0000001310027220 */ /* 0x000fe20000400000 */
[----:B------:R-:W-:Y:S01]  /*2460*/  FMUL R20, R13, R20 ;  /* 0x000000140d147220 */ /* 0x000fe20000400000 */
[----:B------:R-:W-:Y:S01]  /*2470*/  FMUL R21, R14, R21 ;  /* 0x000000150e157220 */ /* 0x000fe20000400000 */
[----:B------:R-:W-:Y:S01]  /*2480*/  FMUL R23, R6, R23 ;  /* 0x0000001706177220 */ /* 0x000fe20000400000 */
[----:B------:R-:W-:Y:S01]  /*2490*/  FADD R32, RZ, R48 ;  /* 0x00000030ff207221 */ /* 0x000fe20000000000 */
[----:B------:R-:W-:Y:S01]  /*24a0*/  FADD R46, R46, R43 ;  /* 0x0000002b2e2e7221 */ /* 0x000fe20000000000 */
[----:B------:R-:W-:Y:S01]  /*24b0*/  FSEL R12, R12, RZ, P4 ;  /* 0x000000ff0c0c7208 */ /* 0x000fe20002000000 */
[----:B------:R-:W-:Y:S01]  /*24c0*/  FADD R45, R45, R34 ;  /* 0x000000222d2d7221 */ /* 0x000fe20000000000 */
[----:B------:R-:W-:Y:S01]  /*24d0*/  FSEL R13, R2, RZ, P4 ;  /* 0x000000ff020d7208 */ /* 0x000fe20002000000 */
[----:B------:R-:W-:Y:S01]  /*24e0*/  LDS R18, [R0.X4+0x2030] ;  /* 0x0020300000127984 */ /* 0x000fe20000004800 */
[----:B------:R-:W-:-:S02]  /*24f0*/  FSEL R15, R20, RZ, P4 ;  /* 0x000000ff140f7208 */ /* 0x000fc40002000000 */
[----:B------:R-:W-:Y:S01]  /*2500*/  FSEL R2, R21, RZ, P4 ;  /* 0x000000ff15027208 */ /* 0x000fe20002000000 */
[----:B------:R-:W-:Y:S01]  /*2510*/  FADD R21, RZ, R47 ;  /* 0x0000002fff157221 */ /* 0x000fe20000000000 */
[----:B------:R-:W-:Y:S01]  /*2520*/  FSEL R6, R23, RZ, P4 ;  /* 0x000000ff17067208 */ /* 0x000fe20002000000 */
[----:B------:R-:W-:Y:S01]  /*2530*/  LDS R19, [R0.X4+0x2034] ;  /* 0x0020340000137984 */ /* 0x000fe20000004800 */
[----:B------:R-:W-:Y:S01]  /*2540*/  FSEL R32, R32, R3, !P2 ;  /* 0x0000000320207208 */ /* 0x000fe20005000000 */
[----:B------:R-:W-:Y:S01]  /*2550*/  FADD R34, RZ, R46 ;  /* 0x0000002eff227221 */ /* 0x000fe20000000000 */
[----:B------:R-:W-:Y:S01]  /*2560*/  FADD R51, R51, R12 ;  /* 0x0000000c33337221 */ /* 0x000fe20000000000 */
[----:B------:R-:W-:Y:S01]  /*2570*/  FADD R12, RZ, R59 ;  /* 0x0000003bff0c7221 */ /* 0x000fe20000000000 */
[----:B------:R-:W-:Y:S01]  /*2580*/  FADD R30, R30, R15 ;  /* 0x0000000f1e1e7221 */ /* 0x000fe20000000000 */
[----:B------:R-:W-:Y:S01]  /*2590*/  FADD R31, R31, R6 ;  /* 0x000000061f1f7221 */ /* 0x000fe20000000000 */
[----:B------:R-:W-:Y:S01]  /*25a0*/  FSEL R21, R21, R4, !P2 ;  /* 0x0000000415157208 */ /* 0x000fe20005000000 */
[----:B------:R-:W0:Y:S01]  /*25b0*/  LDS R6, [R0.X4+0x2020] ;  /* 0x0020200000067984 */ /* 0x000e220000004800 */
[----:B------:R-:W-:-:S03]  /*25c0*/  FSEL R34, R34, R49, !P2 ;  /* 0x0000003122227208 */ /* 0x000fc60005000000 */
[----:B------:R-:W1:Y:S01]  /*25d0*/  LDS R15, [R0.X4+0x2028] ;  /* 0x00202800000f7984 */ /* 0x000e620000004800 */
[----:B------:R-:W-:-:S03]  /*25e0*/  FSEL R41, R12, R41, !P2 ;  /* 0x000000290c297208 */ /* 0x000fc60005000000 */
[----:B------:R-:W4:Y:S04]  /*25f0*/  LDS R12, [R0.X4+0x2038] ;  /* 0x00203800000c7984 */ /* 0x000f280000004800 */
[----:B------:R-:W5:Y:S04]  /*2600*/  LDS R4, [R0.X4+0x2024] ;  /* 0x0020240000047984 */ /* 0x000f680000004800 */
[----:B------:R-:W0:Y:S01]  /*2610*/  LDS R20, [R0.X4+0x202c] ;  /* 0x00202c0000147984 */ /* 0x000e220000004800 */
[----:B------:R-:W-:Y:S01]  /*2620*/  SEL R22, R22, RZ, P4 ;  /* 0x000000ff16167207 */ /* 0x000fe20002000000 */
[----:B------:R-:W-:Y:S01]  /*2630*/  FADD R60, R60, R13 ;  /* 0x0000000d3c3c7221 */ /* 0x000fe20000000000 */
[----:B------:R-:W-:Y:S01]  /*2640*/  FADD R13, RZ, R44 ;  /* 0x0000002cff0d7221 */ /* 0x000fe20000000000 */
[----:B------:R-:W-:Y:S01]  /*2650*/  FADD R29, R29, R2 ;  /* 0x000000021d1d7221 */ /* 0x000fe20000000000 */
[----:B------:R-:W-:Y:S01]  /*2660*/  FADD R2, RZ, R45 ;  /* 0x0000002dff027221 */ /* 0x000fe20000000000 */
[----:B------:R-:W-:-:S02]  /*2670*/  FMUL R22, R17, R22 ;  /* 0x0000001611167220 */ /* 0x000fc40000400000 */
[----:B------:R-:W-:Y:S01]  /*2680*/  FSEL R54, R13, R54, !P2 ;  /* 0x000000360d367208 */ /* 0x000fe20005000000 */
[----:B------:R-:W-:Y:S01]  /*2690*/  FADD R13, RZ, R42 ;  /* 0x0000002aff0d7221 */ /* 0x000fe20000000000 */
[----:B------:R-:W-:Y:S01]  /*26a0*/  FADD R14, RZ, R61 ;  /* 0x0000003dff0e7221 */ /* 0x000fe20000000000 */
[----:B------:R-:W-:Y:S02]  /*26b0*/  FSEL R17, R22, RZ, P4 ;  /* 0x000000ff16117208 */ /* 0x000fe40002000000 */
[----:B------:R-:W-:Y:S02]  /*26c0*/  FSEL R55, R2, R55, !P2 ;  /* 0x0000003702377208 */ /* 0x000fe40005000000 */
[----:B------:R-:W-:Y:S01]  /*26d0*/  FSEL R56, R13, R56, !P2 ;  /* 0x000000380d387208 */ /* 0x000fe20005000000 */
[----:B------:R-:W-:Y:S01]  /*26e0*/  FADD R28, R28, R17 ;  /* 0x000000111c1c7221 */ /* 0x000fe20000000000 */
[----:B------:R-:W-:Y:S01]  /*26f0*/  FSEL R53, R14, R53, !P2 ;  /* 0x000000350e357208 */ /* 0x000fe20005000000 */
[----:B------:R-:W-:Y:S01]  /*2700*/  FADD R57, RZ, R57 ;  /* 0x00000039ff397221 */ /* 0x000fe20000000000 */
[----:B--2---:R-:W-:-:S02]  /*2710*/  SEL R3, R9, RZ, P6 ;  /* 0x000000ff09037207 */ /* 0x004fc40003000000 */
[----:B------:R-:W-:-:S03]  /*2720*/  SEL R23, R11, RZ, P6 ;  /* 0x000000ff0b177207 */ /* 0x000fc60003000000 */
[----:B------:R-:W-:Y:S01]  /*2730*/  IMAD.U32 R11, R3, 0x10000, RZ ;  /* 0x00010000030b7824 */ /* 0x000fe200078e00ff */
[----:B---3--:R-:W-:-:S05]  /*2740*/  SEL R25, R25, RZ, P6 ;  /* 0x000000ff19197207 */ /* 0x008fca0003000000 */
[----:B------:R-:W-:-:S04]  /*2750*/  IMAD.U32 R16, R25, 0x10000, RZ ;  /* 0x0001000019107824 */ /* 0x000fc800078e00ff */
[----:B------:R-:W-:Y:S01]  /*2760*/  FADD R16, R11, R16 ;  /* 0x000000100b107221 */ /* 0x000fe20000000000 */
[----:B------:R-:W-:Y:S02]  /*2770*/  F2FP.BF16.F32.PACK_AB R11, R34, R21 ;  /* 0x00000015220b723e */ /* 0x000fe400000010ff */
[----:B------:R2:W3:Y:S01]  /*2780*/  LDS R21, [R0.X4+0x203c] ;  /* 0x00203c0000157984 */ /* 0x0004e20000004800 */
[----:B------:R-:W-:Y:S02]  /*2790*/  SEL R27, R27, RZ, P6 ;  /* 0x000000ff1b1b7207 */ /* 0x000fe40003000000 */
[----:B------:R-:W-:Y:S02]  /*27a0*/  SEL R2, R8, RZ, P6 ;  /* 0x000000ff08027207 */ /* 0x000fe40003000000 */
[----:B------:R-:W-:Y:S02]  /*27b0*/  SEL R22, R10, RZ, P6 ;  /* 0x000000ff0a167207 */ /* 0x000fe40003000000 */
[----:B------:R-:W-:-:S02]  /*27c0*/  SEL R24, R24, RZ, P6 ;  /* 0x000000ff18187207 */ /* 0x000fc40003000000 */
[----:B------:R-:W-:Y:S01]  /*27d0*/  SEL R26, R26, RZ, P6 ;  /* 0x000000ff1a1a7207 */ /* 0x000fe20003000000 */
[----:B------:R-:W-:Y:S01]  /*27e0*/  IMAD.U32 R10, R23, 0x10000, RZ ;  /* 0x00010000170a7824 */ /* 0x000fe200078e00ff */
[----:B------:R-:W-:Y:S01]  /*27f0*/  PRMT R3, R3, 0x7632, R3 ;  /* 0x0000763203037816 */ /* 0x000fe20000000003 */
[----:B------:R-:W-:Y:S01]  /*2800*/  IMAD.U32 R13, R27, 0x10000, RZ ;  /* 0x000100001b0d7824 */ /* 0x000fe200078e00ff */
[----:B------:R-:W-:Y:S01]  /*2810*/  PRMT R25, R25, 0x7632, R25 ;  /* 0x0000763219197816 */ /* 0x000fe20000000019 */
[----:B------:R-:W-:Y:S01]  /*2820*/  IMAD.U32 R9, R2, 0x10000, RZ ;  /* 0x0001000002097824 */ /* 0x000fe200078e00ff */
[----:B------:R-:W-:Y:S01]  /*2830*/  PRMT R23, R23, 0x7632, R23 ;  /* 0x0000763217177816 */ /* 0x000fe20000000017 */
[----:B------:R-:W-:Y:S01]  /*2840*/  IMAD.U32 R14, R24, 0x10000, RZ ;  /* 0x00010000180e7824 */ /* 0x000fe200078e00ff */
[----:B------:R-:W-:Y:S01]  /*2850*/  PRMT R2, R2, 0x7632, R2 ;  /* 0x0000763202027816 */ /* 0x000fe20000000002 */
[C---:B------:R-:W-:Y:S01]  /*2860*/  IMAD.U32 R8, R22.reuse, 0x10000, RZ ;  /* 0x0001000016087824 */ /* 0x040fe200078e00ff */
[----:B------:R-:W-:Y:S01]  /*2870*/  PRMT R22, R22, 0x7632, R22 ;  /* 0x0000763216167816 */ /* 0x000fe20000000016 */
[----:B------:R-:W-:Y:S01]  /*2880*/  IMAD.U32 R17, R26, 0x10000, RZ ;  /* 0x000100001a117824 */ /* 0x000fe200078e00ff */
[----:B------:R-:W-:-:S02]  /*2890*/  PRMT R27, R27, 0x7632, R27 ;  /* 0x000076321b1b7816 */ /* 0x000fc4000000001b */
[----:B------:R-:W-:Y:S02]  /*28a0*/  PRMT R24, R24, 0x7632, R24 ;  /* 0x0000763218187816 */ /* 0x000fe40000000018 */
[----:B------:R-:W-:Y:S01]  /*28b0*/  PRMT R26, R26, 0x7632, R26 ;  /* 0x000076321a1a7816 */ /* 0x000fe2000000001a */
[----:B------:R-:W-:Y:S01]  /*28c0*/  FADD R13, R10, R13 ;  /* 0x0000000d0a0d7221 */ /* 0x000fe20000000000 */
[----:B--2---:R-:W-:Y:S01]  /*28d0*/  IMAD.U32 R0, R3, 0x10000, RZ ;  /* 0x0001000003007824 */ /* 0x004fe200078e00ff */
[----:B------:R-:W-:Y:S01]  /*28e0*/  FADD R14, R9, R14 ;  /* 0x0000000e090e7221 */ /* 0x000fe20000000000 */
[----:B------:R-:W-:Y:S01]  /*28f0*/  IMAD.U32 R25, R25, 0x10000, RZ ;  /* 0x0001000019197824 */ /* 0x000fe200078e00ff */
[----:B------:R-:W-:Y:S01]  /*2900*/  F2FP.BF16.F32.PACK_AB R10, R32, R55 ;  /* 0x00000037200a723e */ /* 0x000fe200000010ff */
[----:B------:R-:W-:Y:S01]  /*2910*/  IMAD.U32 R32, R23, 0x10000, RZ ;  /* 0x0001000017207824 */ /* 0x000fe200078e00ff */
[----:B------:R-:W-:Y:S01]  /*2920*/  FADD R17, R8, R17 ;  /* 0x0000001108117221 */ /* 0x000fe20000000000 */
[----:B------:R-:W-:Y:S01]  /*2930*/  IMAD.U32 R23, R2, 0x10000, RZ ;  /* 0x0001000002177824 */ /* 0x000fe200078e00ff */
[----:B------:R-:W-:Y:S01]  /*2940*/  FADD R25, R0, R25 ;  /* 0x0000001900197221 */ /* 0x000fe20000000000 */
[----:B------:R-:W-:-:S02]  /*2950*/  IMAD.U32 R33, R22, 0x10000, RZ ;  /* 0x0001000016217824 */ /* 0x000fc400078e00ff */
[----:B------:R-:W-:Y:S02]  /*2960*/  IMAD.U32 R27, R27, 0x10000, RZ ;  /* 0x000100001b1b7824 */ /* 0x000fe400078e00ff */
[----:B------:R-:W-:Y:S02]  /*2970*/  IMAD.U32 R24, R24, 0x10000, RZ ;  /* 0x0001000018187824 */ /* 0x000fe400078e00ff */
[----:B------:R-:W-:Y:S01]  /*2980*/  IMAD.U32 R26, R26, 0x10000, RZ ;  /* 0x000100001a1a7824 */ /* 0x000fe200078e00ff */
[----:B------:R-:W-:Y:S01]  /*2990*/  F2FP.BF16.F32.PACK_AB R8, R54, R41 ;  /* 0x000000293608723e */ /* 0x000fe200000010ff */
[----:B------:R-:W-:Y:S01]  /*29a0*/  IMAD.WIDE R2, R7, R50, c[0x0][0x188] ;  /* 0x0000620007027625 */ /* 0x000fe200078e0232 */
[----:B------:R-:W-:Y:S01]  /*29b0*/  F2FP.BF16.F32.PACK_AB R9, R56, R53 ;  /* 0x000000353809723e */ /* 0x000fe200000010ff */
[----:B------:R-:W-:Y:S01]  /*29c0*/  FADD R7, RZ, R52 ;  /* 0x00000034ff077221 */ /* 0x000fe20000000000 */
[----:B------:R-:W-:Y:S01]  /*29d0*/  FADD R0, RZ, R51 ;  /* 0x00000033ff007221 */ /* 0x000fe20000000000 */
[----:B0-----:R-:W-:Y:S01]  /*29e0*/  @P0 FSEL R6, R14, RZ, P5 ;  /* 0x000000ff0e060208 */ /* 0x001fe20002800000 */
[----:B------:R-:W-:Y:S01]  /*29f0*/  FADD R27, R32, R27 ;  /* 0x0000001b201b7221 */ /* 0x000fe20000000000 */
[----:B-1----:R-:W-:Y:S01]  /*2a00*/  @P0 FSEL R15, R16, RZ, P5 ;  /* 0x000000ff100f0208 */ /* 0x002fe20002800000 */
[----:B------:R-:W-:Y:S01]  /*2a10*/  FADD R24, R23, R24 ;  /* 0x0000001817187221 */ /* 0x000fe20000000000 */
[----:B------:R-:W-:Y:S01]  /*2a20*/  FADD R26, R33, R26 ;  /* 0x0000001a211a7221 */ /* 0x000fe20000000000 */
[----:B------:R0:W-:Y:S01]  /*2a30*/  @!P3 STG.E.128 [R2.64], R8 ;  /* 0x000000080200b986 */ /* 0x0001e2000c101d04 */
[----:B----4-:R-:W-:Y:S01]  /*2a40*/  @P0 FSEL R12, R13, RZ, P5 ;  /* 0x000000ff0d0c0208 */ /* 0x010fe20002800000 */
[----:B------:R-:W-:Y:S01]  /*2a50*/  FADD R13, RZ, R28 ;  /* 0x0000001cff0d7221 */ /* 0x000fe20000000000 */
[----:B------:R-:W-:Y:S01]  /*2a60*/  FSEL R6, R7, R6, !P1 ;  /* 0x0000000607067208 */ /* 0x000fe20004800000 */
[----:B------:R-:W-:Y:S01]  /*2a70*/  FADD R7, RZ, R30 ;  /* 0x0000001eff077221 */ /* 0x000fe20000000000 */
[----:B------:R-:W-:Y:S01]  /*2a80*/  FSEL R15, R0, R15, !P1 ;  /* 0x0000000f000f7208 */ /* 0x000fe20004800000 */
[----:B------:R-:W-:Y:S01]  /*2a90*/  FADD R0, RZ, R29 ;  /* 0x0000001dff007221 */ /* 0x000fe20000000000 */
[----:B-----5:R-:W-:-:S02]  /*2aa0*/  @P0 FSEL R4, R24, RZ, P5 ;  /* 0x000000ff18040208 */ /* 0x020fc40002800000 */
[----:B------:R-:W-:Y:S02]  /*2ab0*/  @P0 FSEL R20, R25, RZ, P5 ;  /* 0x000000ff19140208 */ /* 0x000fe40002800000 */
[----:B------:R-:W-:Y:S02]  /*2ac0*/  @P0 FSEL R18, R17, RZ, P5 ;  /* 0x000000ff11120208 */ /* 0x000fe40002800000 */
[----:B------:R-:W-:Y:S02]  /*2ad0*/  @P0 FSEL R19, R26, RZ, P5 ;  /* 0x000000ff1a130208 */ /* 0x000fe40002800000 */
[----:B---3--:R-:W-:Y:S01]  /*2ae0*/  @P0 FSEL R21, R27, RZ, P5 ;  /* 0x000000ff1b150208 */ /* 0x008fe20002800000 */
[----:B0-----:R-:W-:Y:S01]  /*2af0*/  FADD R3, RZ, R60 ;  /* 0x0000003cff037221 */ /* 0x001fe20000000000 */
[----:B------:R-:W-:Y:S01]  /*2b00*/  FADD R2, RZ, R31 ;  /* 0x0000001fff027221 */ /* 0x000fe20000000000 */
[----:B------:R-:W-:Y:S02]  /*2b10*/  FSEL R12, R13, R12, !P1 ;  /* 0x0000000c0d0c7208 */ /* 0x000fe40004800000 */
[----:B------:R-:W-:-:S02]  /*2b20*/  FSEL R57, R57, R4, !P1 ;  /* 0x0000000439397208 */ /* 0x000fc40004800000 */
[----:B------:R-:W-:Y:S02]  /*2b30*/  FSEL R20, R3, R20, !P1 ;  /* 0x0000001403147208 */ /* 0x000fe40004800000 */
[----:B------:R-:W-:Y:S02]  /*2b40*/  FSEL R7, R7, R18, !P1 ;  /* 0x0000001207077208 */ /* 0x000fe40004800000 */
[----:B------:R-:W-:Y:S02]  /*2b50*/  FSEL R0, R0, R19, !P1 ;  /* 0x0000001300007208 */ /* 0x000fe40004800000 */
[----:B------:R-:W-:Y:S01]  /*2b60*/  FSEL R21, R2, R21, !P1 ;  /* 0x0000001502157208 */ /* 0x000fe20004800000 */
[----:B------:R-:W-:Y:S01]  /*2b70*/  IMAD.WIDE R50, R5, R50, c[0x0][0x188] ;  /* 0x0000620005327625 */ /* 0x000fe200078e0232 */
[----:B------:R-:W-:Y:S02]  /*2b80*/  F2FP.BF16.F32.PACK_AB R8, R57, R6 ;  /* 0x000000063908723e */ /* 0x000fe400000010ff */
[----:B------:R-:W-:-:S02]  /*2b90*/  F2FP.BF16.F32.PACK_AB R9, R20, R15 ;  /* 0x0000000f1409723e */ /* 0x000fc400000010ff */
[----:B------:R-:W-:Y:S02]  /*2ba0*/  F2FP.BF16.F32.PACK_AB R10, R0, R7 ;  /* 0x00000007000a723e */ /* 0x000fe400000010ff */
[----:B------:R-:W-:Y:S01]  /*2bb0*/  F2FP.BF16.F32.PACK_AB R11, R21, R12 ;  /* 0x0000000c150b723e */ /* 0x000fe200000010ff */
[----:B------:R-:W-:Y:S06]  /*2bc0*/  @P3 EXIT ;  /* 0x000000000000394d */ /* 0x000fec0003800000 */
[----:B------:R-:W-:Y:S01]  /*2bd0*/  STG.E.128 [R50.64], R8 ;  /* 0x0000000832007986 */ /* 0x000fe2000c101d04 */
[----:B------:R-:W-:Y:S05]  /*2be0*/  EXIT ;  /* 0x000000000000794d */ /* 0x000fea0003800000 */
.L_x_0:
[----:B------:R-:W-:-:S00]  /*2bf0*/  BRA `(.L_x_0) ;  /* 0xfffffff000007947 */ /* 0x000fc0000383ffff */
[----:B------:R-:W-:-:S00]  /*2c00*/  NOP ;  /* 0x0000000000007918 */ /* 0x000fc00000000000 */
[----:B------:R-:W-:-:S00]  /*2c10*/  NOP ;  /* 0x0000000000007918 */ /* 0x000fc00000000000 */
[----:B------:R-:W-:-:S00]  /*2c20*/  NOP ;  /* 0x0000000000007918 */ /* 0x000fc00000000000 */
[----:B------:R-:W-:-:S00]  /*2c30*/  NOP ;  /* 0x0000000000007918 */ /* 0x000fc00000000000 */
[----:B------:R-:W-:-:S00]  /*2c40*/  NOP ;  /* 0x0000000000007918 */ /* 0x000fc00000000000 */
[----:B------:R-:W-:-:S00]  /*2c50*/  NOP ;  /* 0x0000000000007918 */ /* 0x000fc00000000000 */
[----:B------:R-:W-:-:S00]  /*2c60*/  NOP ;  /* 0x0000000000007918 */ /* 0x000fc00000000000 */
[----:B------:R-:W-:-:S00]  /*2c70*/  NOP ;  /* 0x0000000000007918 */ /* 0x000fc00000000000 */
.L_x_1:


//--------------------- .nv.shared.triton__0d1d2d3d4d5d6de7de --------------------------
	.section	.nv.shared.triton__0d1d2d3d4d5d6de7de,"aw",@nobits
	.align	16
